//
// Generated by NVIDIA NVVM Compiler
//
// Compiler Build ID: CL-36424714
// Cuda compilation tools, release 13.0, V13.0.88
// Based on NVVM 20.0.0
//

.version 9.0
.target sm_100
.address_size 64

	// .globl	_Z5initRPfP17curandStateXORWOW
.global .align 4 .b8 precalc_xorwow_matrix[102400];
.global .align 4 .b8 precalc_xorwow_offset_matrix[102400];
.global .align 4 .b8 mrg32k3aM1[2304];
.global .align 4 .b8 mrg32k3aM2[2304];
.global .align 4 .b8 mrg32k3aM1SubSeq[2016];
.global .align 4 .b8 mrg32k3aM2SubSeq[2016];
.global .align 4 .b8 mrg32k3aM1Seq[2304];
.global .align 4 .b8 mrg32k3aM2Seq[2304];
.const .align 8 .b8 __cr_lgamma_table[72];

.visible .entry _Z5initRPfP17curandStateXORWOW(
	.param .u64 .ptr .align 1 _Z5initRPfP17curandStateXORWOW_param_0,
	.param .u64 .ptr .align 1 _Z5initRPfP17curandStateXORWOW_param_1
)
{
	.reg .pred 	%p<25>;
	.reg .b32 	%r<454>;
	.reg .b32 	%f<3>;
	.reg .b64 	%rd<22>;

	ld.param.u64 	%rd8, [_Z5initRPfP17curandStateXORWOW_param_0];
	ld.param.u64 	%rd9, [_Z5initRPfP17curandStateXORWOW_param_1];
	mov.u32 	%r198, %tid.x;
	mov.u32 	%r199, %ctaid.x;
	mov.u32 	%r200, %ntid.x;
	mad.lo.s32 	%r1, %r199, %r200, %r198;
	setp.gt.s32 	%p1, %r1, 39;
	@%p1 bra 	$L__BB0_44;
	cvta.to.global.u64 	%rd10, %rd9;
	cvt.s64.s32 	%rd1, %r1;
	mul.wide.s32 	%rd11, %r1, 48;
	add.s64 	%rd2, %rd10, %rd11;
	mov.b32 	%r368, 1593684748;
	mov.b32 	%r206, 832094735;
	st.global.v2.u32 	[%rd2], {%r206, %r368};
	mov.b32 	%r366, -123459836;
	mov.b32 	%r367, 1111207954;
	st.global.v2.u32 	[%rd2+8], {%r367, %r366};
	mov.b32 	%r364, 1476011280;
	mov.b32 	%r365, -589760388;
	st.global.v2.u32 	[%rd2+16], {%r365, %r364};
	setp.eq.s32 	%p2, %r1, 0;
	@%p2 bra 	$L__BB0_43;
	mov.b32 	%r350, 0;
	mov.b32 	%r368, 1593684748;
	mov.b32 	%r367, 1111207954;
	mov.b32 	%r366, -123459836;
	mov.b32 	%r365, -589760388;
	mov.b32 	%r364, 1476011280;
	mov.u64 	%rd13, precalc_xorwow_matrix;
	mov.u64 	%rd21, %rd1;
$L__BB0_3:
	and.b64  	%rd4, %rd21, 3;
	setp.eq.s64 	%p3, %rd4, 0;
	@%p3 bra 	$L__BB0_42;
	mul.wide.u32 	%rd12, %r350, 3200;
	add.s64 	%rd5, %rd13, %rd12;
	cvt.u32.u64 	%r8, %rd4;
	mov.b32 	%r351, 0;
$L__BB0_5:
	mov.b32 	%r364, 0;
	mov.u32 	%r365, %r364;
	mov.u32 	%r366, %r364;
	mov.u32 	%r367, %r364;
	mov.u32 	%r368, %r364;
	mov.u32 	%r357, %r364;
$L__BB0_6:
	mul.wide.u32 	%rd14, %r357, 4;
	add.s64 	%rd15, %rd2, %rd14;
	ld.global.u32 	%r16, [%rd15+4];
	shl.b32 	%r17, %r357, 5;
	mov.b32 	%r363, 0;
$L__BB0_7:
	.pragma "nounroll";
	shr.u32 	%r216, %r16, %r363;
	and.b32  	%r217, %r216, 1;
	setp.eq.b32 	%p4, %r217, 1;
	not.pred 	%p5, %p4;
	add.s32 	%r218, %r17, %r363;
	mul.lo.s32 	%r219, %r218, 5;
	mul.wide.u32 	%rd16, %r219, 4;
	add.s64 	%rd6, %rd5, %rd16;
	@%p5 bra 	$L__BB0_9;
	ld.global.u32 	%r220, [%rd6];
	xor.b32  	%r368, %r368, %r220;
	ld.global.u32 	%r221, [%rd6+4];
	xor.b32  	%r367, %r367, %r221;
	ld.global.u32 	%r222, [%rd6+8];
	xor.b32  	%r366, %r366, %r222;
	ld.global.u32 	%r223, [%rd6+12];
	xor.b32  	%r365, %r365, %r223;
	ld.global.u32 	%r224, [%rd6+16];
	xor.b32  	%r364, %r364, %r224;
$L__BB0_9:
	and.b32  	%r226, %r216, 2;
	setp.eq.s32 	%p6, %r226, 0;
	@%p6 bra 	$L__BB0_11;
	ld.global.u32 	%r227, [%rd6+20];
	xor.b32  	%r368, %r368, %r227;
	ld.global.u32 	%r228, [%rd6+24];
	xor.b32  	%r367, %r367, %r228;
	ld.global.u32 	%r229, [%rd6+28];
	xor.b32  	%r366, %r366, %r229;
	ld.global.u32 	%r230, [%rd6+32];
	xor.b32  	%r365, %r365, %r230;
	ld.global.u32 	%r231, [%rd6+36];
	xor.b32  	%r364, %r364, %r231;
$L__BB0_11:
	and.b32  	%r233, %r216, 4;
	setp.eq.s32 	%p7, %r233, 0;
	@%p7 bra 	$L__BB0_13;
	ld.global.u32 	%r234, [%rd6+40];
	xor.b32  	%r368, %r368, %r234;
	ld.global.u32 	%r235, [%rd6+44];
	xor.b32  	%r367, %r367, %r235;
	ld.global.u32 	%r236, [%rd6+48];
	xor.b32  	%r366, %r366, %r236;
	ld.global.u32 	%r237, [%rd6+52];
	xor.b32  	%r365, %r365, %r237;
	ld.global.u32 	%r238, [%rd6+56];
	xor.b32  	%r364, %r364, %r238;
$L__BB0_13:
	and.b32  	%r240, %r216, 8;
	setp.eq.s32 	%p8, %r240, 0;
	@%p8 bra 	$L__BB0_15;
	ld.global.u32 	%r241, [%rd6+60];
	xor.b32  	%r368, %r368, %r241;
	ld.global.u32 	%r242, [%rd6+64];
	xor.b32  	%r367, %r367, %r242;
	ld.global.u32 	%r243, [%rd6+68];
	xor.b32  	%r366, %r366, %r243;
	ld.global.u32 	%r244, [%rd6+72];
	xor.b32  	%r365, %r365, %r244;
	ld.global.u32 	%r245, [%rd6+76];
	xor.b32  	%r364, %r364, %r245;
$L__BB0_15:
	and.b32  	%r247, %r216, 16;
	setp.eq.s32 	%p9, %r247, 0;
	@%p9 bra 	$L__BB0_17;
	ld.global.u32 	%r248, [%rd6+80];
	xor.b32  	%r368, %r368, %r248;
	ld.global.u32 	%r249, [%rd6+84];
	xor.b32  	%r367, %r367, %r249;
	ld.global.u32 	%r250, [%rd6+88];
	xor.b32  	%r366, %r366, %r250;
	ld.global.u32 	%r251, [%rd6+92];
	xor.b32  	%r365, %r365, %r251;
	ld.global.u32 	%r252, [%rd6+96];
	xor.b32  	%r364, %r364, %r252;
$L__BB0_17:
	and.b32  	%r254, %r216, 32;
	setp.eq.s32 	%p10, %r254, 0;
	@%p10 bra 	$L__BB0_19;
	ld.global.u32 	%r255, [%rd6+100];
	xor.b32  	%r368, %r368, %r255;
	ld.global.u32 	%r256, [%rd6+104];
	xor.b32  	%r367, %r367, %r256;
	ld.global.u32 	%r257, [%rd6+108];
	xor.b32  	%r366, %r366, %r257;
	ld.global.u32 	%r258, [%rd6+112];
	xor.b32  	%r365, %r365, %r258;
	ld.global.u32 	%r259, [%rd6+116];
	xor.b32  	%r364, %r364, %r259;
$L__BB0_19:
	and.b32  	%r261, %r216, 64;
	setp.eq.s32 	%p11, %r261, 0;
	@%p11 bra 	$L__BB0_21;
	ld.global.u32 	%r262, [%rd6+120];
	xor.b32  	%r368, %r368, %r262;
	ld.global.u32 	%r263, [%rd6+124];
	xor.b32  	%r367, %r367, %r263;
	ld.global.u32 	%r264, [%rd6+128];
	xor.b32  	%r366, %r366, %r264;
	ld.global.u32 	%r265, [%rd6+132];
	xor.b32  	%r365, %r365, %r265;
	ld.global.u32 	%r266, [%rd6+136];
	xor.b32  	%r364, %r364, %r266;
$L__BB0_21:
	and.b32  	%r268, %r216, 128;
	setp.eq.s32 	%p12, %r268, 0;
	@%p12 bra 	$L__BB0_23;
	ld.global.u32 	%r269, [%rd6+140];
	xor.b32  	%r368, %r368, %r269;
	ld.global.u32 	%r270, [%rd6+144];
	xor.b32  	%r367, %r367, %r270;
	ld.global.u32 	%r271, [%rd6+148];
	xor.b32  	%r366, %r366, %r271;
	ld.global.u32 	%r272, [%rd6+152];
	xor.b32  	%r365, %r365, %r272;
	ld.global.u32 	%r273, [%rd6+156];
	xor.b32  	%r364, %r364, %r273;
$L__BB0_23:
	and.b32  	%r275, %r216, 256;
	setp.eq.s32 	%p13, %r275, 0;
	@%p13 bra 	$L__BB0_25;
	ld.global.u32 	%r276, [%rd6+160];
	xor.b32  	%r368, %r368, %r276;
	ld.global.u32 	%r277, [%rd6+164];
	xor.b32  	%r367, %r367, %r277;
	ld.global.u32 	%r278, [%rd6+168];
	xor.b32  	%r366, %r366, %r278;
	ld.global.u32 	%r279, [%rd6+172];
	xor.b32  	%r365, %r365, %r279;
	ld.global.u32 	%r280, [%rd6+176];
	xor.b32  	%r364, %r364, %r280;
$L__BB0_25:
	and.b32  	%r282, %r216, 512;
	setp.eq.s32 	%p14, %r282, 0;
	@%p14 bra 	$L__BB0_27;
	ld.global.u32 	%r283, [%rd6+180];
	xor.b32  	%r368, %r368, %r283;
	ld.global.u32 	%r284, [%rd6+184];
	xor.b32  	%r367, %r367, %r284;
	ld.global.u32 	%r285, [%rd6+188];
	xor.b32  	%r366, %r366, %r285;
	ld.global.u32 	%r286, [%rd6+192];
	xor.b32  	%r365, %r365, %r286;
	ld.global.u32 	%r287, [%rd6+196];
	xor.b32  	%r364, %r364, %r287;
$L__BB0_27:
	and.b32  	%r289, %r216, 1024;
	setp.eq.s32 	%p15, %r289, 0;
	@%p15 bra 	$L__BB0_29;
	ld.global.u32 	%r290, [%rd6+200];
	xor.b32  	%r368, %r368, %r290;
	ld.global.u32 	%r291, [%rd6+204];
	xor.b32  	%r367, %r367, %r291;
	ld.global.u32 	%r292, [%rd6+208];
	xor.b32  	%r366, %r366, %r292;
	ld.global.u32 	%r293, [%rd6+212];
	xor.b32  	%r365, %r365, %r293;
	ld.global.u32 	%r294, [%rd6+216];
	xor.b32  	%r364, %r364, %r294;
$L__BB0_29:
	and.b32  	%r296, %r216, 2048;
	setp.eq.s32 	%p16, %r296, 0;
	@%p16 bra 	$L__BB0_31;
	ld.global.u32 	%r297, [%rd6+220];
	xor.b32  	%r368, %r368, %r297;
	ld.global.u32 	%r298, [%rd6+224];
	xor.b32  	%r367, %r367, %r298;
	ld.global.u32 	%r299, [%rd6+228];
	xor.b32  	%r366, %r366, %r299;
	ld.global.u32 	%r300, [%rd6+232];
	xor.b32  	%r365, %r365, %r300;
	ld.global.u32 	%r301, [%rd6+236];
	xor.b32  	%r364, %r364, %r301;
$L__BB0_31:
	and.b32  	%r303, %r216, 4096;
	setp.eq.s32 	%p17, %r303, 0;
	@%p17 bra 	$L__BB0_33;
	ld.global.u32 	%r304, [%rd6+240];
	xor.b32  	%r368, %r368, %r304;
	ld.global.u32 	%r305, [%rd6+244];
	xor.b32  	%r367, %r367, %r305;
	ld.global.u32 	%r306, [%rd6+248];
	xor.b32  	%r366, %r366, %r306;
	ld.global.u32 	%r307, [%rd6+252];
	xor.b32  	%r365, %r365, %r307;
	ld.global.u32 	%r308, [%rd6+256];
	xor.b32  	%r364, %r364, %r308;
$L__BB0_33:
	and.b32  	%r310, %r216, 8192;
	setp.eq.s32 	%p18, %r310, 0;
	@%p18 bra 	$L__BB0_35;
	ld.global.u32 	%r311, [%rd6+260];
	xor.b32  	%r368, %r368, %r311;
	ld.global.u32 	%r312, [%rd6+264];
	xor.b32  	%r367, %r367, %r312;
	ld.global.u32 	%r313, [%rd6+268];
	xor.b32  	%r366, %r366, %r313;
	ld.global.u32 	%r314, [%rd6+272];
	xor.b32  	%r365, %r365, %r314;
	ld.global.u32 	%r315, [%rd6+276];
	xor.b32  	%r364, %r364, %r315;
$L__BB0_35:
	and.b32  	%r317, %r216, 16384;
	setp.eq.s32 	%p19, %r317, 0;
	@%p19 bra 	$L__BB0_37;
	ld.global.u32 	%r318, [%rd6+280];
	xor.b32  	%r368, %r368, %r318;
	ld.global.u32 	%r319, [%rd6+284];
	xor.b32  	%r367, %r367, %r319;
	ld.global.u32 	%r320, [%rd6+288];
	xor.b32  	%r366, %r366, %r320;
	ld.global.u32 	%r321, [%rd6+292];
	xor.b32  	%r365, %r365, %r321;
	ld.global.u32 	%r322, [%rd6+296];
	xor.b32  	%r364, %r364, %r322;
$L__BB0_37:
	and.b32  	%r324, %r216, 32768;
	setp.eq.s32 	%p20, %r324, 0;
	@%p20 bra 	$L__BB0_39;
	ld.global.u32 	%r325, [%rd6+300];
	xor.b32  	%r368, %r368, %r325;
	ld.global.u32 	%r326, [%rd6+304];
	xor.b32  	%r367, %r367, %r326;
	ld.global.u32 	%r327, [%rd6+308];
	xor.b32  	%r366, %r366, %r327;
	ld.global.u32 	%r328, [%rd6+312];
	xor.b32  	%r365, %r365, %r328;
	ld.global.u32 	%r329, [%rd6+316];
	xor.b32  	%r364, %r364, %r329;
$L__BB0_39:
	add.s32 	%r363, %r363, 16;
	setp.ne.s32 	%p21, %r363, 32;
	@%p21 bra 	$L__BB0_7;
	mad.lo.s32 	%r330, %r357, -31, %r17;
	add.s32 	%r357, %r330, 1;
	setp.ne.s32 	%p22, %r357, 5;
	@%p22 bra 	$L__BB0_6;
	st.global.u32 	[%rd2+4], %r368;
	st.global.u32 	[%rd2+8], %r367;
	st.global.u32 	[%rd2+12], %r366;
	st.global.u32 	[%rd2+16], %r365;
	st.global.u32 	[%rd2+20], %r364;
	add.s32 	%r351, %r351, 1;
	setp.lt.u32 	%p23, %r351, %r8;
	@%p23 bra 	$L__BB0_5;
$L__BB0_42:
	shr.u64 	%rd7, %rd21, 2;
	add.s32 	%r350, %r350, 1;
	setp.gt.u64 	%p24, %rd21, 3;
	mov.u64 	%rd21, %rd7;
	@%p24 bra 	$L__BB0_3;
$L__BB0_43:
	mov.b32 	%r331, 0;
	st.global.v2.u32 	[%rd2+24], {%r331, %r331};
	st.global.u32 	[%rd2+32], %r331;
	mov.b64 	%rd17, 0;
	st.global.u64 	[%rd2+40], %rd17;
	shr.u32 	%r332, %r368, 2;
	xor.b32  	%r333, %r332, %r368;
	st.global.v2.u32 	[%rd2+8], {%r366, %r365};
	shl.b32 	%r334, %r364, 4;
	shl.b32 	%r335, %r333, 1;
	xor.b32  	%r336, %r335, %r334;
	xor.b32  	%r337, %r336, %r333;
	xor.b32  	%r338, %r337, %r364;
	st.global.v2.u32 	[%rd2+16], {%r364, %r338};
	mov.b32 	%r339, 832457172;
	st.global.v2.u32 	[%rd2], {%r339, %r367};
	add.s32 	%r340, %r338, 832457172;
	mul.hi.u32 	%r341, %r340, -858993459;
	shr.u32 	%r342, %r341, 3;
	mul.lo.s32 	%r343, %r342, 10;
	sub.s32 	%r344, %r340, %r343;
	cvt.rn.f32.u32 	%f1, %r344;
	div.rn.f32 	%f2, %f1, 0f41200000;
	cvta.to.global.u64 	%rd18, %rd8;
	shl.b64 	%rd19, %rd1, 2;
	add.s64 	%rd20, %rd18, %rd19;
	st.global.f32 	[%rd20], %f2;
$L__BB0_44:
	ret;

}
	// .globl	_Z5initQPfS_
.visible .entry _Z5initQPfS_(
	.param .u64 .ptr .align 1 _Z5initQPfS__param_0,
	.param .u64 .ptr .align 1 _Z5initQPfS__param_1
)
{
	.reg .pred 	%p<2>;
	.reg .b32 	%r<6>;
	.reg .b64 	%rd<8>;

	ld.param.u64 	%rd1, [_Z5initQPfS__param_0];
	ld.param.u64 	%rd2, [_Z5initQPfS__param_1];
	mov.u32 	%r2, %tid.x;
	mov.u32 	%r3, %ctaid.x;
	mov.u32 	%r4, %ntid.x;
	mad.lo.s32 	%r1, %r3, %r4, %r2;
	setp.gt.s32 	%p1, %r1, 39;
	@%p1 bra 	$L__BB1_2;
	cvta.to.global.u64 	%rd3, %rd1;
	cvta.to.global.u64 	%rd4, %rd2;
	mul.wide.s32 	%rd5, %r1, 4;
	add.s64 	%rd6, %rd3, %rd5;
	mov.b32 	%r5, 0;
	st.global.u32 	[%rd6], %r5;
	add.s64 	%rd7, %rd4, %rd5;
	st.global.u32 	[%rd7], %r5;
$L__BB1_2:
	ret;

}
	// .globl	_Z15doubleQlearningPfS_S_P17curandStateXORWOWf
.visible .entry _Z15doubleQlearningPfS_S_P17curandStateXORWOWf(
	.param .u64 .ptr .align 1 _Z15doubleQlearningPfS_S_P17curandStateXORWOWf_param_0,
	.param .u64 .ptr .align 1 _Z15doubleQlearningPfS_S_P17curandStateXORWOWf_param_1,
	.param .u64 .ptr .align 1 _Z15doubleQlearningPfS_S_P17curandStateXORWOWf_param_2,
	.param .u64 .ptr .align 1 _Z15doubleQlearningPfS_S_P17curandStateXORWOWf_param_3,
	.param .f32 _Z15doubleQlearningPfS_S_P17curandStateXORWOWf_param_4
)
{
	.reg .pred 	%p<9>;
	.reg .b32 	%r<57>;
	.reg .b32 	%f<23>;
	.reg .b64 	%rd<33>;
	.reg .b64 	%fd<13>;

	ld.param.u64 	%rd5, [_Z15doubleQlearningPfS_S_P17curandStateXORWOWf_param_0];
	ld.param.u64 	%rd6, [_Z15doubleQlearningPfS_S_P17curandStateXORWOWf_param_1];
	ld.param.u64 	%rd7, [_Z15doubleQlearningPfS_S_P17curandStateXORWOWf_param_2];
	ld.param.u64 	%rd4, [_Z15doubleQlearningPfS_S_P17curandStateXORWOWf_param_3];
	cvta.to.global.u64 	%rd1, %rd6;
	cvta.to.global.u64 	%rd2, %rd7;
	cvta.to.global.u64 	%rd3, %rd5;
	mov.u32 	%r4, %tid.x;
	mov.u32 	%r5, %ctaid.x;
	mov.u32 	%r6, %ntid.x;
	mad.lo.s32 	%r1, %r5, %r6, %r4;
	setp.gt.s32 	%p1, %r1, 9;
	@%p1 bra 	$L__BB2_4;
	cvta.to.global.u64 	%rd8, %rd4;
	mul.wide.s32 	%rd9, %r1, 48;
	add.s64 	%rd10, %rd8, %rd9;
	ld.global.v2.u32 	{%r7, %r8}, [%rd10];
	shr.u32 	%r9, %r8, 2;
	xor.b32  	%r10, %r9, %r8;
	ld.global.v2.u32 	{%r11, %r12}, [%rd10+8];
	ld.global.v2.u32 	{%r13, %r14}, [%rd10+16];
	shl.b32 	%r15, %r14, 4;
	shl.b32 	%r16, %r10, 1;
	xor.b32  	%r17, %r16, %r15;
	xor.b32  	%r18, %r17, %r10;
	xor.b32  	%r19, %r18, %r14;
	add.s32 	%r20, %r7, %r19;
	add.s32 	%r21, %r20, 1;
	and.b32  	%r2, %r21, 3;
	shr.u32 	%r22, %r11, 2;
	xor.b32  	%r23, %r22, %r11;
	shl.b32 	%r24, %r19, 4;
	shl.b32 	%r25, %r23, 1;
	xor.b32  	%r26, %r25, %r24;
	xor.b32  	%r27, %r26, %r23;
	xor.b32  	%r28, %r27, %r19;
	add.s32 	%r29, %r7, %r28;
	add.s32 	%r30, %r29, 724874;
	mul.hi.u32 	%r31, %r30, -858993459;
	shr.u32 	%r32, %r31, 3;
	mul.lo.s32 	%r33, %r32, 10;
	sub.s32 	%r3, %r30, %r33;
	shr.u32 	%r34, %r12, 2;
	xor.b32  	%r35, %r34, %r12;
	st.global.v2.u32 	[%rd10+8], {%r14, %r19};
	shl.b32 	%r36, %r28, 4;
	shl.b32 	%r37, %r35, 1;
	xor.b32  	%r38, %r37, %r36;
	xor.b32  	%r39, %r38, %r35;
	xor.b32  	%r40, %r39, %r28;
	st.global.v2.u32 	[%rd10+16], {%r28, %r40};
	add.s32 	%r41, %r7, 1087311;
	st.global.v2.u32 	[%rd10], {%r41, %r13};
	add.s32 	%r42, %r40, %r41;
	cvt.rn.f32.u32 	%f1, %r42;
	fma.rn.f32 	%f2, %f1, 0f2F800000, 0f2F000000;
	setp.geu.f32 	%p2, %f2, 0f3F000000;
	@%p2 bra 	$L__BB2_3;
	shl.b32 	%r50, %r3, 2;
	mul.wide.u32 	%rd22, %r50, 4;
	add.s64 	%rd23, %rd3, %rd22;
	ld.global.f32 	%f13, [%rd23+4];
	ld.global.f32 	%f14, [%rd23];
	setp.gt.f32 	%p6, %f13, %f14;
	selp.u32 	%r51, 1, 0, %p6;
	ld.global.f32 	%f15, [%rd23+8];
	mul.wide.u32 	%rd24, %r51, 4;
	add.s64 	%rd25, %rd23, %rd24;
	ld.global.f32 	%f16, [%rd25];
	setp.gt.f32 	%p7, %f15, %f16;
	selp.b32 	%r52, 2, %r51, %p7;
	ld.global.f32 	%f17, [%rd23+12];
	mul.wide.u32 	%rd26, %r52, 4;
	add.s64 	%rd27, %rd23, %rd26;
	ld.global.f32 	%f18, [%rd27];
	setp.gt.f32 	%p8, %f17, %f18;
	selp.b32 	%r53, 3, %r52, %p8;
	or.b32  	%r54, %r50, %r53;
	mul.wide.u32 	%rd28, %r54, 4;
	add.s64 	%rd29, %rd1, %rd28;
	ld.global.f32 	%f19, [%rd29];
	shl.b32 	%r55, %r1, 2;
	or.b32  	%r56, %r55, %r2;
	mul.wide.s32 	%rd30, %r56, 4;
	add.s64 	%rd31, %rd2, %rd30;
	ld.global.f32 	%f20, [%rd31];
	cvt.f64.f32 	%fd7, %f20;
	cvt.f64.f32 	%fd8, %f19;
	fma.rn.f64 	%fd9, %fd8, 0d3FEFAE147AE147AE, %fd7;
	add.s64 	%rd32, %rd3, %rd30;
	ld.global.f32 	%f21, [%rd32];
	cvt.f64.f32 	%fd10, %f21;
	sub.f64 	%fd11, %fd9, %fd10;
	fma.rn.f64 	%fd12, %fd11, 0d3FE6666666666666, %fd10;
	cvt.rn.f32.f64 	%f22, %fd12;
	st.global.f32 	[%rd32], %f22;
	bra.uni 	$L__BB2_4;
$L__BB2_3:
	shl.b32 	%r43, %r3, 2;
	mul.wide.u32 	%rd11, %r43, 4;
	add.s64 	%rd12, %rd1, %rd11;
	ld.global.f32 	%f3, [%rd12+4];
	ld.global.f32 	%f4, [%rd12];
	setp.gt.f32 	%p3, %f3, %f4;
	selp.u32 	%r44, 1, 0, %p3;
	ld.global.f32 	%f5, [%rd12+8];
	mul.wide.u32 	%rd13, %r44, 4;
	add.s64 	%rd14, %rd12, %rd13;
	ld.global.f32 	%f6, [%rd14];
	setp.gt.f32 	%p4, %f5, %f6;
	selp.b32 	%r45, 2, %r44, %p4;
	ld.global.f32 	%f7, [%rd12+12];
	mul.wide.u32 	%rd15, %r45, 4;
	add.s64 	%rd16, %rd12, %rd15;
	ld.global.f32 	%f8, [%rd16];
	setp.gt.f32 	%p5, %f7, %f8;
	selp.b32 	%r46, 3, %r45, %p5;
	or.b32  	%r47, %r43, %r46;
	mul.wide.u32 	%rd17, %r47, 4;
	add.s64 	%rd18, %rd3, %rd17;
	ld.global.f32 	%f9, [%rd18];
	shl.b32 	%r48, %r1, 2;
	or.b32  	%r49, %r48, %r2;
	mul.wide.s32 	%rd19, %r49, 4;
	add.s64 	%rd20, %rd2, %rd19;
	ld.global.f32 	%f10, [%rd20];
	cvt.f64.f32 	%fd1, %f10;
	cvt.f64.f32 	%fd2, %f9;
	fma.rn.f64 	%fd3, %fd2, 0d3FEFAE147AE147AE, %fd1;
	add.s64 	%rd21, %rd1, %rd19;
	ld.global.f32 	%f11, [%rd21];
	cvt.f64.f32 	%fd4, %f11;
	sub.f64 	%fd5, %fd3, %fd4;
	fma.rn.f64 	%fd6, %fd5, 0d3FE6666666666666, %fd4;
	cvt.rn.f32.f64 	%f12, %fd6;
	st.global.f32 	[%rd21], %f12;
$L__BB2_4:
	ret;

}


// ===== COMPILED SASS (sm_100) =====

	.target	sm_100

	.elftype	@"ET_EXEC"


//--------------------- .note.nv.tkinfo           --------------------------
	.section	.note.nv.tkinfo,"",@"SHT_NOTE"
	.sectionflags	@"SHF_NOTE_NV_TKINFO"
	.tkinfo
        /*0018*/ 	.word	0x00000002
        /*0030*/ 	.string	""
        /*0030*/ 	.string	"ptxas"
        /*0030*/ 	.string	"Cuda compilation tools, release 13.0, V13.0.88"
        /*0030*/ 	.string	"Build cuda_13.0.r13.0/compiler.36424714_0"
        /*0030*/ 	.string	"-arch sm_100 -m 64 "



//--------------------- .note.nv.cuinfo           --------------------------
	.section	.note.nv.cuinfo,"",@"SHT_NOTE"
	.sectionflags	@"SHF_NOTE_NV_CUINFO"
        /*0018*/ 	.short	0x0002
        /*001a*/ 	.short	0x0064
        /*001c*/ 	.short	0x0082
	.zero		2


//--------------------- .nv.info                  --------------------------
	.section	.nv.info,"",@"SHT_CUDA_INFO"
	.align	4


	//----- nvinfo : EIATTR_REGCOUNT
	.align		4
        /*0000*/ 	.byte	0x04, 0x2f
        /*0002*/ 	.short	(.L_10 - .L_9)
	.align		4
.L_9:
        /*0004*/ 	.word	index@(_Z5initRPfP17curandStateXORWOW)
        /*0008*/ 	.word	0x00000020


	//----- nvinfo : EIATTR_FRAME_SIZE
	.align		4
.L_10:
        /*000c*/ 	.byte	0x04, 0x11
        /*000e*/ 	.short	(.L_12 - .L_11)
	.align		4
.L_11:
        /*0010*/ 	.word	index@($__internal_0_$__cuda_sm3x_div_rn_noftz_f32_slowpath)
        /*0014*/ 	.word	0x00000000


	//----- nvinfo : EIATTR_FRAME_SIZE
	.align		4
.L_12:
        /*0018*/ 	.byte	0x04, 0x11
        /*001a*/ 	.short	(.L_14 - .L_13)
	.align		4
.L_13:
        /*001c*/ 	.word	index@(_Z5initRPfP17curandStateXORWOW)
        /*0020*/ 	.word	0x00000000


	//----- nvinfo : EIATTR_REGCOUNT
	.align		4
.L_14:
        /*0024*/ 	.byte	0x04, 0x2f
        /*0026*/ 	.short	(.L_16 - .L_15)
	.align		4
.L_15:
        /*0028*/ 	.word	index@(_Z5initQPfS_)
        /*002c*/ 	.word	0x0000000a


	//----- nvinfo : EIATTR_FRAME_SIZE
	.align		4
.L_16:
        /*0030*/ 	.byte	0x04, 0x11
        /*0032*/ 	.short	(.L_18 - .L_17)
	.align		4
.L_17:
        /*0034*/ 	.word	index@(_Z5initQPfS_)
        /*0038*/ 	.word	0x00000000


	//----- nvinfo : EIATTR_REGCOUNT
	.align		4
.L_18:
        /*003c*/ 	.byte	0x04, 0x2f
        /*003e*/ 	.short	(.L_20 - .L_19)
	.align		4
.L_19:
        /*0040*/ 	.word	index@(_Z15doubleQlearningPfS_S_P17curandStateXORWOWf)
        /*0044*/ 	.word	0x00000016


	//----- nvinfo : EIATTR_FRAME_SIZE
	.align		4
.L_20:
        /*0048*/ 	.byte	0x04, 0x11
        /*004a*/ 	.short	(.L_22 - .L_21)
	.align		4
.L_21:
        /*004c*/ 	.word	index@(_Z15doubleQlearningPfS_S_P17curandStateXORWOWf)
        /*0050*/ 	.word	0x00000000


	//----- nvinfo : EIATTR_MIN_STACK_SIZE
	.align		4
.L_22:
        /*0054*/ 	.byte	0x04, 0x12
        /*0056*/ 	.short	(.L_24 - .L_23)
	.align		4
.L_23:
        /*0058*/ 	.word	index@(_Z15doubleQlearningPfS_S_P17curandStateXORWOWf)
        /*005c*/ 	.word	0x00000000


	//----- nvinfo : EIATTR_MIN_STACK_SIZE
	.align		4
.L_24:
        /*0060*/ 	.byte	0x04, 0x12
        /*0062*/ 	.short	(.L_26 - .L_25)
	.align		4
.L_25:
        /*0064*/ 	.word	index@(_Z5initQPfS_)
        /*0068*/ 	.word	0x00000000


	//----- nvinfo : EIATTR_MIN_STACK_SIZE
	.align		4
.L_26:
        /*006c*/ 	.byte	0x04, 0x12
        /*006e*/ 	.short	(.L_28 - .L_27)
	.align		4
.L_27:
        /*0070*/ 	.word	index@(_Z5initRPfP17curandStateXORWOW)
        /*0074*/ 	.word	0x00000000
.L_28:


//--------------------- .nv.compat                --------------------------
	.section	.nv.compat,"",@"SHT_CUDA_COMPAT_INFO"
	.align	4
        /*0000*/ 	.byte	0x02, 0x09, 0x00, 0x00, 0x02, 0x02, 0x01, 0x00, 0x02, 0x05, 0x05, 0x00, 0x03, 0x07, 0x01, 0x01
        /*0010*/ 	.byte	0x02, 0x03, 0x00, 0x00, 0x02, 0x06, 0x01, 0x00, 0x04, 0x0b, 0x08, 0x00, 0x01, 0x00, 0x00, 0x00
        /*0020*/ 	.byte	0x00, 0x00, 0x00, 0x00


//--------------------- .nv.info._Z15doubleQlearningPfS_S_P17curandStateXORWOWf --------------------------
	.section	.nv.info._Z15doubleQlearningPfS_S_P17curandStateXORWOWf,"",@"SHT_CUDA_INFO"
	.sectionflags	@""
	.align	4


	//----- nvinfo : EIATTR_CUDA_API_VERSION
	.align		4
        /*0000*/ 	.byte	0x04, 0x37
        /*0002*/ 	.short	(.L_30 - .L_29)
.L_29:
        /*0004*/ 	.word	0x00000082


	//----- nvinfo : EIATTR_KPARAM_INFO
	.align		4
.L_30:
        /*0008*/ 	.byte	0x04, 0x17
        /*000a*/ 	.short	(.L_32 - .L_31)
.L_31:
        /*000c*/ 	.word	0x00000000
        /*0010*/ 	.short	0x0004
        /*0012*/ 	.short	0x0020
        /*0014*/ 	.byte	0x00, 0xf0, 0x11, 0x00


	//----- nvinfo : EIATTR_KPARAM_INFO
	.align		4
.L_32:
        /*0018*/ 	.byte	0x04, 0x17
        /*001a*/ 	.short	(.L_34 - .L_33)
.L_33:
        /*001c*/ 	.word	0x00000000
        /*0020*/ 	.short	0x0003
        /*0022*/ 	.short	0x0018
        /*0024*/ 	.byte	0x00, 0xf5, 0x21, 0x00


	//----- nvinfo : EIATTR_KPARAM_INFO
	.align		4
.L_34:
        /*0028*/ 	.byte	0x04, 0x17
        /*002a*/ 	.short	(.L_36 - .L_35)
.L_35:
        /*002c*/ 	.word	0x00000000
        /*0030*/ 	.short	0x0002
        /*0032*/ 	.short	0x0010
        /*0034*/ 	.byte	0x00, 0xf5, 0x21, 0x00


	//----- nvinfo : EIATTR_KPARAM_INFO
	.align		4
.L_36:
        /*0038*/ 	.byte	0x04, 0x17
        /*003a*/ 	.short	(.L_38 - .L_37)
.L_37:
        /*003c*/ 	.word	0x00000000
        /*0040*/ 	.short	0x0001
        /*0042*/ 	.short	0x0008
        /*0044*/ 	.byte	0x00, 0xf5, 0x21, 0x00


	//----- nvinfo : EIATTR_KPARAM_INFO
	.align		4
.L_38:
        /*0048*/ 	.byte	0x04, 0x17
        /*004a*/ 	.short	(.L_40 - .L_39)
.L_39:
        /*004c*/ 	.word	0x00000000
        /*0050*/ 	.short	0x0000
        /*0052*/ 	.short	0x0000
        /*0054*/ 	.byte	0x00, 0xf5, 0x21, 0x00


	//----- nvinfo : EIATTR_SPARSE_MMA_MASK
	.align		4
.L_40:
        /*0058*/ 	.byte	0x03, 0x50
        /*005a*/ 	.short	0x0000


	//----- nvinfo : EIATTR_MAXREG_COUNT
	.align		4
        /*005c*/ 	.byte	0x03, 0x1b
        /*005e*/ 	.short	0x00ff


	//----- nvinfo : EIATTR_MERCURY_ISA_VERSION
	.align		4
        /*0060*/ 	.byte	0x03, 0x5f
        /*0062*/ 	.short	0x0101


	//----- nvinfo : EIATTR_VRC_CTA_INIT_COUNT
	.align		4
        /*0064*/ 	.byte	0x02, 0x4a
	.zero		1
	.zero		1


	//----- nvinfo : EIATTR_EXIT_INSTR_OFFSETS
	.align		4
        /*0068*/ 	.byte	0x04, 0x1c
        /*006a*/ 	.short	(.L_42 - .L_41)


	//   ....[0]....
.L_41:
        /*006c*/ 	.word	0x00000060


	//   ....[1]....
        /*0070*/ 	.word	0x00000580


	//   ....[2]....
        /*0074*/ 	.word	0x00000800


	//----- nvinfo : EIATTR_CRS_STACK_SIZE
	.align		4
.L_42:
        /*0078*/ 	.byte	0x04, 0x1e
        /*007a*/ 	.short	(.L_44 - .L_43)
.L_43:
        /*007c*/ 	.word	0x00000000


	//----- nvinfo : EIATTR_CBANK_PARAM_SIZE
	.align		4
.L_44:
        /*0080*/ 	.byte	0x03, 0x19
        /*0082*/ 	.short	0x0024


	//----- nvinfo : EIATTR_PARAM_CBANK
	.align		4
        /*0084*/ 	.byte	0x04, 0x0a
        /*0086*/ 	.short	(.L_46 - .L_45)
	.align		4
.L_45:
        /*0088*/ 	.word	index@(.nv.constant0._Z15doubleQlearningPfS_S_P17curandStateXORWOWf)
        /*008c*/ 	.short	0x0380
        /*008e*/ 	.short	0x0024


	//----- nvinfo : EIATTR_SW_WAR
	.align		4
.L_46:
        /*0090*/ 	.byte	0x04, 0x36
        /*0092*/ 	.short	(.L_48 - .L_47)
.L_47:
        /*0094*/ 	.word	0x00000008
.L_48:


//--------------------- .nv.info._Z5initQPfS_     --------------------------
	.section	.nv.info._Z5initQPfS_,"",@"SHT_CUDA_INFO"
	.sectionflags	@""
	.align	4


	//----- nvinfo : EIATTR_CUDA_API_VERSION
	.align		4
        /*0000*/ 	.byte	0x04, 0x37
        /*0002*/ 	.short	(.L_50 - .L_49)
.L_49:
        /*0004*/ 	.word	0x00000082


	//----- nvinfo : EIATTR_KPARAM_INFO
	.align		4
.L_50:
        /*0008*/ 	.byte	0x04, 0x17
        /*000a*/ 	.short	(.L_52 - .L_51)
.L_51:
        /*000c*/ 	.word	0x00000000
        /*0010*/ 	.short	0x0001
        /*0012*/ 	.short	0x0008
        /*0014*/ 	.byte	0x00, 0xf5, 0x21, 0x00


	//----- nvinfo : EIATTR_KPARAM_INFO
	.align		4
.L_52:
        /*0018*/ 	.byte	0x04, 0x17
        /*001a*/ 	.short	(.L_54 - .L_53)
.L_53:
        /*001c*/ 	.word	0x00000000
        /*0020*/ 	.short	0x0000
        /*0022*/ 	.short	0x0000
        /*0024*/ 	.byte	0x00, 0xf5, 0x21, 0x00


	//----- nvinfo : EIATTR_SPARSE_MMA_MASK
	.align		4
.L_54:
        /*0028*/ 	.byte	0x03, 0x50
        /*002a*/ 	.short	0x0000


	//----- nvinfo : EIATTR_MAXREG_COUNT
	.align		4
        /*002c*/ 	.byte	0x03, 0x1b
        /*002e*/ 	.short	0x00ff


	//----- nvinfo : EIATTR_MERCURY_ISA_VERSION
	.align		4
        /*0030*/ 	.byte	0x03, 0x5f
        /*0032*/ 	.short	0x0101


	//----- nvinfo : EIATTR_VRC_CTA_INIT_COUNT
	.align		4
        /*0034*/ 	.byte	0x02, 0x4a
	.zero		1
	.zero		1


	//----- nvinfo : EIATTR_EXIT_INSTR_OFFSETS
	.align		4
        /*0038*/ 	.byte	0x04, 0x1c
        /*003a*/ 	.short	(.L_56 - .L_55)


	//   ....[0]....
.L_55:
        /*003c*/ 	.word	0x00000060


	//   ....[1]....
        /*0040*/ 	.word	0x000000e0


	//----- nvinfo : EIATTR_CBANK_PARAM_SIZE
	.align		4
.L_56:
        /*0044*/ 	.byte	0x03, 0x19
        /*0046*/ 	.short	0x0010


	//----- nvinfo : EIATTR_PARAM_CBANK
	.align		4
        /*0048*/ 	.byte	0x04, 0x0a
        /*004a*/ 	.short	(.L_58 - .L_57)
	.align		4
.L_57:
        /*004c*/ 	.word	index@(.nv.constant0._Z5initQPfS_)
        /*0050*/ 	.short	0x0380
        /*0052*/ 	.short	0x0010


	//----- nvinfo : EIATTR_SW_WAR
	.align		4
.L_58:
        /*0054*/ 	.byte	0x04, 0x36
        /*0056*/ 	.short	(.L_60 - .L_59)
.L_59:
        /*0058*/ 	.word	0x00000008
.L_60:


//--------------------- .nv.info._Z5initRPfP17curandStateXORWOW --------------------------
	.section	.nv.info._Z5initRPfP17curandStateXORWOW,"",@"SHT_CUDA_INFO"
	.sectionflags	@""
	.align	4


	//----- nvinfo : EIATTR_CUDA_API_VERSION
	.align		4
        /*0000*/ 	.byte	0x04, 0x37
        /*0002*/ 	.short	(.L_62 - .L_61)
.L_61:
        /*0004*/ 	.word	0x00000082


	//----- nvinfo : EIATTR_KPARAM_INFO
	.align		4
.L_62:
        /*0008*/ 	.byte	0x04, 0x17
        /*000a*/ 	.short	(.L_64 - .L_63)
.L_63:
        /*000c*/ 	.word	0x00000000
        /*0010*/ 	.short	0x0001
        /*0012*/ 	.short	0x0008
        /*0014*/ 	.byte	0x00, 0xf5, 0x21, 0x00


	//----- nvinfo : EIATTR_KPARAM_INFO
	.align		4
.L_64:
        /*0018*/ 	.byte	0x04, 0x17
        /*001a*/ 	.short	(.L_66 - .L_65)
.L_65:
        /*001c*/ 	.word	0x00000000
        /*0020*/ 	.short	0x0000
        /*0022*/ 	.short	0x0000
        /*0024*/ 	.byte	0x00, 0xf5, 0x21, 0x00


	//----- nvinfo : EIATTR_SPARSE_MMA_MASK
	.align		4
.L_66:
        /*0028*/ 	.byte	0x03, 0x50
        /*002a*/ 	.short	0x0000


	//----- nvinfo : EIATTR_MAXREG_COUNT
	.align		4
        /*002c*/ 	.byte	0x03, 0x1b
        /*002e*/ 	.short	0x00ff


	//----- nvinfo : EIATTR_MERCURY_ISA_VERSION
	.align		4
        /*0030*/ 	.byte	0x03, 0x5f
        /*0032*/ 	.short	0x0101


	//----- nvinfo : EIATTR_VRC_CTA_INIT_COUNT
	.align		4
        /*0034*/ 	.byte	0x02, 0x4a
	.zero		1
	.zero		1


	//----- nvinfo : EIATTR_EXIT_INSTR_OFFSETS
	.align		4
        /*0038*/ 	.byte	0x04, 0x1c
        /*003a*/ 	.short	(.L_68 - .L_67)


	//   ....[0]....
.L_67:
        /*003c*/ 	.word	0x00000060


	//   ....[1]....
        /*0040*/ 	.word	0x00001200


	//----- nvinfo : EIATTR_CRS_STACK_SIZE
	.align		4
.L_68:
        /*0044*/ 	.byte	0x04, 0x1e
        /*0046*/ 	.short	(.L_70 - .L_69)
.L_69:
        /*0048*/ 	.word	0x00000000


	//----- nvinfo : EIATTR_CBANK_PARAM_SIZE
	.align		4
.L_70:
        /*004c*/ 	.byte	0x03, 0x19
        /*004e*/ 	.short	0x0010


	//----- nvinfo : EIATTR_PARAM_CBANK
	.align		4
        /*0050*/ 	.byte	0x04, 0x0a
        /*0052*/ 	.short	(.L_72 - .L_71)
	.align		4
.L_71:
        /*0054*/ 	.word	index@(.nv.constant0._Z5initRPfP17curandStateXORWOW)
        /*0058*/ 	.short	0x0380
        /*005a*/ 	.short	0x0010


	//----- nvinfo : EIATTR_SW_WAR
	.align		4
.L_72:
        /*005c*/ 	.byte	0x04, 0x36
        /*005e*/ 	.short	(.L_74 - .L_73)
.L_73:
        /*0060*/ 	.word	0x00000008
.L_74:


//--------------------- .nv.callgraph             --------------------------
	.section	.nv.callgraph,"",@"SHT_CUDA_CALLGRAPH"
	.align	4
	.sectionentsize	8
	.align		4
        /*0000*/ 	.word	0x00000000
	.align		4
        /*0004*/ 	.word	0xffffffff
	.align		4
        /*0008*/ 	.word	0x00000000
	.align		4
        /*000c*/ 	.word	0xfffffffe
	.align		4
        /*0010*/ 	.word	0x00000000
	.align		4
        /*0014*/ 	.word	0xfffffffd
	.align		4
        /*0018*/ 	.word	0x00000000
	.align		4
        /*001c*/ 	.word	0xfffffffc


//--------------------- .nv.constant4             --------------------------
	.section	.nv.constant4,"a",@progbits
	.align	8
	.align		8
.nv.constant4:
        /*0000*/ 	.dword	precalc_xorwow_matrix
	.align		8
        /*0008*/ 	.dword	precalc_xorwow_offset_matrix
	.align		8
        /*0010*/ 	.dword	mrg32k3aM1
	.align		8
        /*0018*/ 	.dword	mrg32k3aM2
	.align		8
        /*0020*/ 	.dword	mrg32k3aM1SubSeq
	.align		8
        /*0028*/ 	.dword	mrg32k3aM2SubSeq
	.align		8
        /*0030*/ 	.dword	mrg32k3aM1Seq
	.align		8
        /*0038*/ 	.dword	mrg32k3aM2Seq


//--------------------- .nv.constant3             --------------------------
	.section	.nv.constant3,"a",@progbits
	.align	8
.nv.constant3:
	.type		__cr_lgamma_table,@object
	.size		__cr_lgamma_table,(.L_8 - __cr_lgamma_table)
__cr_lgamma_table:
        /*0000*/ 	.byte	0x00, 0x00, 0x00, 0x00, 0x00, 0x00, 0x00, 0x00, 0x00, 0x00, 0x00, 0x00, 0x00, 0x00, 0x00, 0x00
        /*0010*/ 	.byte	0xef, 0x39, 0xfa, 0xfe, 0x42, 0x2e, 0xe6, 0x3f, 0x02, 0x20, 0x2a, 0xfa, 0x0b, 0xab, 0xfc, 0x3f
        /*0020*/ 	.byte	0xf9, 0x2c, 0x92, 0x7c, 0xa7, 0x6c, 0x09, 0x40, 0xc9, 0x79, 0x44, 0x3c, 0x64, 0x26, 0x13, 0x40
        /*0030*/ 	.byte	0xca, 0x01, 0xcf, 0x3a, 0x27, 0x51, 0x1a, 0x40, 0x30, 0xcc, 0x2d, 0xf3, 0xe1, 0x0c, 0x21, 0x40
        /*0040*/ 	.byte	0x0d, 0xb7, 0xfc, 0x82, 0x8e, 0x35, 0x25, 0x40
.L_8:


//--------------------- .text._Z15doubleQlearningPfS_S_P17curandStateXORWOWf --------------------------
	.section	.text._Z15doubleQlearningPfS_S_P17curandStateXORWOWf,"ax",@progbits
	.align	128
        .global         _Z15doubleQlearningPfS_S_P17curandStateXORWOWf
        .type           _Z15doubleQlearningPfS_S_P17curandStateXORWOWf,@function
        .size           _Z15doubleQlearningPfS_S_P17curandStateXORWOWf,(.L_x_27 - _Z15doubleQlearningPfS_S_P17curandStateXORWOWf)
        .other          _Z15doubleQlearningPfS_S_P17curandStateXORWOWf,@"STO_CUDA_ENTRY STV_DEFAULT"
_Z15doubleQlearningPfS_S_P17curandStateXORWOWf:
.text._Z15doubleQlearningPfS_S_P17curandStateXORWOWf:
[----:B------:R-:W-:Y:S01]  /*0000*/  LDC R1, c[0x0][0x37c] ;  /* 0x0000df00ff017b82 */ /* 0x000fe20000000800 */
[----:B------:R-:W0:Y:S07]  /*0010*/  S2R R0, SR_TID.X ;  /* 0x0000000000007919 */ /* 0x000e2e0000002100 */
[----:B------:R-:W0:Y:S08]  /*0020*/  S2UR UR4, SR_CTAID.X ;  /* 0x00000000000479c3 */ /* 0x000e300000002500 */
[----:B------:R-:W0:Y:S02]  /*0030*/  LDC R3, c[0x0][0x360] ;  /* 0x0000d800ff037b82 */ /* 0x000e240000000800 */
[----:B0-----:R-:W-:-:S05]  /*0040*/  IMAD R0, R3, UR4, R0 ;  /* 0x0000000403007c24 */ /* 0x001fca000f8e0200 */
[----:B------:R-:W-:-:S13]  /*0050*/  ISETP.GT.AND P0, PT, R0, 0x9, PT ;  /* 0x000000090000780c */ /* 0x000fda0003f04270 */
[----:B------:R-:W-:Y:S05]  /*0060*/  @P0 EXIT ;  /* 0x000000000000094d */ /* 0x000fea0003800000 */
[----:B------:R-:W0:Y:S01]  /*0070*/  LDC.64 R2, c[0x0][0x398] ;  /* 0x0000e600ff027b82 */ /* 0x000e220000000a00 */
[----:B------:R-:W1:Y:S01]  /*0080*/  LDCU.64 UR4, c[0x0][0x358] ;  /* 0x00006b00ff0477ac */ /* 0x000e620008000a00 */
[----:B0-----:R-:W-:-:S05]  /*0090*/  IMAD.WIDE R2, R0, 0x30, R2 ;  /* 0x0000003000027825 */ /* 0x001fca00078e0202 */
[----:B-1----:R-:W2:Y:S04]  /*00a0*/  LDG.E.64 R6, desc[UR4][R2.64] ;  /* 0x0000000402067981 */ /* 0x002ea8000c1e1b00 */
[----:B------:R-:W3:Y:S04]  /*00b0*/  LDG.E.64 R4, desc[UR4][R2.64+0x10] ;  /* 0x0000100402047981 */ /* 0x000ee8000c1e1b00 */
[----:B------:R-:W4:Y:S01]  /*00c0*/  LDG.E.64 R8, desc[UR4][R2.64+0x8] ;  /* 0x0000080402087981 */ /* 0x000f22000c1e1b00 */
[----:B--2---:R-:W-:Y:S01]  /*00d0*/  SHF.R.U32.HI R10, RZ, 0x2, R7 ;  /* 0x00000002ff0a7819 */ /* 0x004fe20000011607 */
[----:B------:R-:W-:-:S03]  /*00e0*/  VIADD R12, R6, 0x10974f ;  /* 0x0010974f060c7836 */ /* 0x000fc60000000000 */
[----:B------:R-:W-:Y:S01]  /*00f0*/  LOP3.LUT R10, R10, R7, RZ, 0x3c, !PT ;  /* 0x000000070a0a7212 */ /* 0x000fe200078e3cff */
[----:B---3--:R-:W-:Y:S01]  /*0100*/  IMAD.SHL.U32 R7, R5, 0x10, RZ ;  /* 0x0000001005077824 */ /* 0x008fe200078e00ff */
[----:B----4-:R-:W-:-:S03]  /*0110*/  SHF.R.U32.HI R13, RZ, 0x2, R8 ;  /* 0x00000002ff0d7819 */ /* 0x010fc60000011608 */
[----:B------:R-:W-:Y:S01]  /*0120*/  IMAD.SHL.U32 R11, R10, 0x2, RZ ;  /* 0x000000020a0b7824 */ /* 0x000fe200078e00ff */
[----:B------:R-:W-:-:S04]  /*0130*/  LOP3.LUT R13, R13, R8, RZ, 0x3c, !PT ;  /* 0x000000080d0d7212 */ /* 0x000fc800078e3cff */
[----:B------:R-:W-:Y:S01]  /*0140*/  LOP3.LUT R10, R10, R11, R7, 0x96, !PT ;  /* 0x0000000b0a0a7212 */ /* 0x000fe200078e9607 */
[----:B------:R-:W-:-:S03]  /*0150*/  IMAD.SHL.U32 R7, R13, 0x2, RZ ;  /* 0x000000020d077824 */ /* 0x000fc600078e00ff */
[----:B------:R-:W-:Y:S02]  /*0160*/  LOP3.LUT R11, R10, R5, RZ, 0x3c, !PT ;  /* 0x000000050a0b7212 */ /* 0x000fe400078e3cff */
[----:B------:R-:W-:-:S03]  /*0170*/  SHF.R.U32.HI R10, RZ, 0x2, R9 ;  /* 0x00000002ff0a7819 */ /* 0x000fc60000011609 */
[----:B------:R-:W-:Y:S01]  /*0180*/  IMAD.SHL.U32 R8, R11, 0x10, RZ ;  /* 0x000000100b087824 */ /* 0x000fe200078e00ff */
[----:B------:R-:W-:-:S04]  /*0190*/  LOP3.LUT R10, R10, R9, RZ, 0x3c, !PT ;  /* 0x000000090a0a7212 */ /* 0x000fc800078e3cff */
[----:B------:R-:W-:Y:S01]  /*01a0*/  LOP3.LUT R8, R13, R7, R8, 0x96, !PT ;  /* 0x000000070d087212 */ /* 0x000fe200078e9608 */
[----:B------:R-:W-:Y:S02]  /*01b0*/  IMAD.SHL.U32 R9, R10, 0x2, RZ ;  /* 0x000000020a097824 */ /* 0x000fe400078e00ff */
[----:B------:R-:W-:Y:S01]  /*01c0*/  IMAD.MOV.U32 R13, RZ, RZ, 0x2f800000 ;  /* 0x2f800000ff0d7424 */ /* 0x000fe200078e00ff */
[----:B------:R-:W-:-:S04]  /*01d0*/  LOP3.LUT R8, R8, R11, RZ, 0x3c, !PT ;  /* 0x0000000b08087212 */ /* 0x000fc800078e3cff */
[----:B------:R-:W-:-:S04]  /*01e0*/  SHF.L.U32 R7, R8, 0x4, RZ ;  /* 0x0000000408077819 */ /* 0x000fc800000006ff */
[----:B------:R-:W-:-:S04]  /*01f0*/  LOP3.LUT R9, R10, R9, R7, 0x96, !PT ;  /* 0x000000090a097212 */ /* 0x000fc800078e9607 */
[----:B------:R-:W-:-:S05]  /*0200*/  LOP3.LUT R9, R9, R8, RZ, 0x3c, !PT ;  /* 0x0000000809097212 */ /* 0x000fca00078e3cff */
[----:B------:R-:W-:Y:S01]  /*0210*/  IMAD.IADD R7, R9, 0x1, R12 ;  /* 0x0000000109077824 */ /* 0x000fe200078e020c */
[----:B------:R0:W-:Y:S04]  /*0220*/  STG.E.64 desc[UR4][R2.64+0x10], R8 ;  /* 0x0000100802007986 */ /* 0x0001e8000c101b04 */
[----:B------:R-:W-:Y:S02]  /*0230*/  I2FP.F32.U32 R10, R7 ;  /* 0x00000007000a7245 */ /* 0x000fe40000201000 */
[----:B------:R-:W-:-:S03]  /*0240*/  IADD3 R7, PT, PT, R6, 0xb0f8a, R8 ;  /* 0x000b0f8a06077810 */ /* 0x000fc60007ffe008 */
[----:B------:R-:W-:Y:S01]  /*0250*/  FFMA R10, R10, R13, 1.1641532182693481445e-10 ;  /* 0x2f0000000a0a7423 */ /* 0x000fe2000000000d */
[----:B------:R-:W-:Y:S02]  /*0260*/  IMAD.MOV.U32 R13, RZ, RZ, R4 ;  /* 0x000000ffff0d7224 */ /* 0x000fe400078e0004 */
[----:B------:R-:W-:Y:S02]  /*0270*/  IMAD.HI.U32 R14, R7, -0x33333333, RZ ;  /* 0xcccccccd070e7827 */ /* 0x000fe400078e00ff */
[----:B------:R-:W-:Y:S01]  /*0280*/  FSETP.GEU.AND P0, PT, R10, 0.5, PT ;  /* 0x3f0000000a00780b */ /* 0x000fe20003f0e000 */
[----:B------:R0:W-:Y:S01]  /*0290*/  STG.E.64 desc[UR4][R2.64], R12 ;  /* 0x0000000c02007986 */ /* 0x0001e2000c101b04 */
[----:B------:R-:W-:Y:S02]  /*02a0*/  MOV R10, R5 ;  /* 0x00000005000a7202 */ /* 0x000fe40000000f00 */
[----:B------:R-:W-:Y:S02]  /*02b0*/  SHF.R.U32.HI R14, RZ, 0x3, R14 ;  /* 0x00000003ff0e7819 */ /* 0x000fe4000001160e */
[----:B------:R-:W-:Y:S01]  /*02c0*/  IADD3 R5, PT, PT, R6, 0x1, R11 ;  /* 0x0000000106057810 */ /* 0x000fe20007ffe00b */
[----:B------:R0:W-:Y:S02]  /*02d0*/  STG.E.64 desc[UR4][R2.64+0x8], R10 ;  /* 0x0000080a02007986 */ /* 0x0001e4000c101b04 */
[----:B------:R-:W-:Y:S01]  /*02e0*/  IMAD R14, R14, -0xa, R7 ;  /* 0xfffffff60e0e7824 */ /* 0x000fe200078e0207 */
[----:B------:R-:W-:-:S03]  /*02f0*/  LOP3.LUT R5, R5, 0x3, RZ, 0xc0, !PT ;  /* 0x0000000305057812 */ /* 0x000fc600078ec0ff */
[----:B------:R-:W-:Y:S05]  /*0300*/  @P0 BRA `(.L_x_0) ;  /* 0x0000000000a00947 */ /* 0x000fea0003800000 */
[----:B0-----:R-:W0:Y:S01]  /*0310*/  LDC.64 R2, c[0x0][0x380] ;  /* 0x0000e000ff027b82 */ /* 0x001e220000000a00 */
[----:B------:R-:W-:-:S07]  /*0320*/  IMAD.SHL.U32 R17, R14, 0x4, RZ ;  /* 0x000000040e117824 */ /* 0x000fce00078e00ff */
[----:B------:R-:W1:Y:S08]  /*0330*/  LDC.64 R14, c[0x0][0x390] ;  /* 0x0000e400ff0e7b82 */ /* 0x000e700000000a00 */
[----:B------:R-:W2:Y:S01]  /*0340*/  LDC.64 R12, c[0x0][0x388] ;  /* 0x0000e200ff0c7b82 */ /* 0x000ea20000000a00 */
[----:B0-----:R-:W-:-:S05]  /*0350*/  IMAD.WIDE.U32 R6, R17, 0x4, R2 ;  /* 0x0000000411067825 */ /* 0x001fca00078e0002 */
[----:B------:R-:W3:Y:S04]  /*0360*/  LDG.E R4, desc[UR4][R6.64+0x4] ;  /* 0x0000040406047981 */ /* 0x000ee8000c1e1900 */
[----:B------:R-:W3:Y:S02]  /*0370*/  LDG.E R9, desc[UR4][R6.64] ;  /* 0x0000000406097981 */ /* 0x000ee4000c1e1900 */
[----:B---3--:R-:W-:Y:S02]  /*0380*/  FSETP.GT.AND P0, PT, R4, R9, PT ;  /* 0x000000090400720b */ /* 0x008fe40003f04000 */
[----:B------:R-:W3:Y:S02]  /*0390*/  LDG.E R4, desc[UR4][R6.64+0x8] ;  /* 0x0000080406047981 */ /* 0x000ee4000c1e1900 */
[----:B------:R-:W-:-:S05]  /*03a0*/  SEL R11, RZ, 0x1, !P0 ;  /* 0x00000001ff0b7807 */ /* 0x000fca0004000000 */
[----:B------:R-:W-:-:S06]  /*03b0*/  IMAD.WIDE.U32 R8, R11, 0x4, R6 ;  /* 0x000000040b087825 */ /* 0x000fcc00078e0006 */
[----:B------:R-:W3:Y:S02]  /*03c0*/  LDG.E R9, desc[UR4][R8.64] ;  /* 0x0000000408097981 */ /* 0x000ee4000c1e1900 */
[----:B---3--:R-:W-:Y:S02]  /*03d0*/  FSETP.GT.AND P0, PT, R4, R9, PT ;  /* 0x000000090400720b */ /* 0x008fe40003f04000 */
[----:B------:R-:W3:Y:S02]  /*03e0*/  LDG.E R4, desc[UR4][R6.64+0xc] ;  /* 0x00000c0406047981 */ /* 0x000ee4000c1e1900 */
[----:B------:R-:W-:-:S05]  /*03f0*/  SEL R19, R11, 0x2, !P0 ;  /* 0x000000020b137807 */ /* 0x000fca0004000000 */
[----:B------:R-:W-:-:S06]  /*0400*/  IMAD.WIDE.U32 R10, R19, 0x4, R6 ;  /* 0x00000004130a7825 */ /* 0x000fcc00078e0006 */
[----:B------:R-:W3:Y:S02]  /*0410*/  LDG.E R11, desc[UR4][R10.64] ;  /* 0x000000040a0b7981 */ /* 0x000ee4000c1e1900 */
[----:B---3--:R-:W-:-:S04]  /*0420*/  FSETP.GT.AND P0, PT, R4, R11, PT ;  /* 0x0000000b0400720b */ /* 0x008fc80003f04000 */
[----:B------:R-:W-:Y:S01]  /*0430*/  SEL R4, R19, 0x3, !P0 ;  /* 0x0000000313047807 */ /* 0x000fe20004000000 */
[----:B------:R-:W-:-:S04]  /*0440*/  IMAD R19, R0, 0x4, R5 ;  /* 0x0000000400137824 */ /* 0x000fc800078e0205 */
[----:B------:R-:W-:Y:S02]  /*0450*/  IMAD.IADD R5, R17, 0x1, R4 ;  /* 0x0000000111057824 */ /* 0x000fe400078e0204 */
[----:B-1----:R-:W-:-:S04]  /*0460*/  IMAD.WIDE R8, R19, 0x4, R14 ;  /* 0x0000000413087825 */ /* 0x002fc800078e020e */
[----:B--2---:R-:W-:Y:S02]  /*0470*/  IMAD.WIDE.U32 R4, R5, 0x4, R12 ;  /* 0x0000000405047825 */ /* 0x004fe400078e000c */
[----:B------:R-:W2:Y:S04]  /*0480*/  LDG.E R8, desc[UR4][R8.64] ;  /* 0x0000000408087981 */ /* 0x000ea8000c1e1900 */
[----:B------:R-:W3:Y:S01]  /*0490*/  LDG.E R4, desc[UR4][R4.64] ;  /* 0x0000000404047981 */ /* 0x000ee2000c1e1900 */
[----:B------:R-:W-:-:S05]  /*04a0*/  IMAD.WIDE R10, R19, 0x4, R2 ;  /* 0x00000004130a7825 */ /* 0x000fca00078e0202 */
[----:B------:R-:W4:Y:S01]  /*04b0*/  LDG.E R12, desc[UR4][R10.64] ;  /* 0x000000040a0c7981 */ /* 0x000f22000c1e1900 */
[----:B------:R-:W-:Y:S01]  /*04c0*/  UMOV UR6, 0x7ae147ae ;  /* 0x7ae147ae00067882 */ /* 0x000fe20000000000 */
[----:B------:R-:W-:Y:S01]  /*04d0*/  UMOV UR7, 0x3fefae14 ;  /* 0x3fefae1400077882 */ /* 0x000fe20000000000 */
[----:B--2---:R-:W-:Y:S08]  /*04e0*/  F2F.F64.F32 R2, R8 ;  /* 0x0000000800027310 */ /* 0x004ff00000201800 */
[----:B---3--:R-:W0:Y:S08]  /*04f0*/  F2F.F64.F32 R6, R4 ;  /* 0x0000000400067310 */ /* 0x008e300000201800 */
[----:B----4-:R-:W1:Y:S01]  /*0500*/  F2F.F64.F32 R12, R12 ;  /* 0x0000000c000c7310 */ /* 0x010e620000201800 */
[----:B0-----:R-:W-:Y:S01]  /*0510*/  DFMA R2, R6, UR6, R2 ;  /* 0x0000000606027c2b */ /* 0x001fe20008000002 */
[----:B------:R-:W-:Y:S01]  /*0520*/  UMOV UR6, 0x66666666 ;  /* 0x6666666600067882 */ /* 0x000fe20000000000 */
[----:B------:R-:W-:-:S06]  /*0530*/  UMOV UR7, 0x3fe66666 ;  /* 0x3fe6666600077882 */ /* 0x000fcc0000000000 */
[----:B-1----:R-:W-:-:S08]  /*0540*/  DADD R2, R2, -R12 ;  /* 0x0000000002027229 */ /* 0x002fd0000000080c */
[----:B------:R-:W-:-:S10]  /*0550*/  DFMA R2, R2, UR6, R12 ;  /* 0x0000000602027c2b */ /* 0x000fd4000800000c */
[----:B------:R-:W0:Y:S02]  /*0560*/  F2F.F32.F64 R3, R2 ;  /* 0x0000000200037310 */ /* 0x000e240000301000 */
[----:B0-----:R-:W-:Y:S01]  /*0570*/  STG.E desc[UR4][R10.64], R3 ;  /* 0x000000030a007986 */ /* 0x001fe2000c101904 */
[----:B------:R-:W-:Y:S05]  /*0580*/  EXIT ;  /* 0x000000000000794d */ /* 0x000fea0003800000 */
.L_x_0:
[----:B0-----:R-:W0:Y:S01]  /*0590*/  LDC.64 R2, c[0x0][0x388] ;  /* 0x0000e200ff027b82 */ /* 0x001e220000000a00 */
[----:B------:R-:W-:-:S07]  /*05a0*/  SHF.L.U32 R16, R14, 0x2, RZ ;  /* 0x000000020e107819 */ /* 0x000fce00000006ff */
        /* <DEDUP_REMOVED lines=14> */
[----:B------:R-:W3:Y:S01]  /*0690*/  LDG.E R11, desc[UR4][R10.64] ;  /* 0x000000040a0b7981 */ /* 0x000ee2000c1e1900 */
[----:B------:R-:W-:-:S04]  /*06a0*/  IMAD R19, R0, 0x4, R5 ;  /* 0x0000000400137824 */ /* 0x000fc800078e0205 */
[----:B-1----:R-:W-:-:S06]  /*06b0*/  IMAD.WIDE R14, R19, 0x4, R14 ;  /* 0x00000004130e7825 */ /* 0x002fcc00078e020e */
[----:B------:R-:W4:Y:S01]  /*06c0*/  LDG.E R14, desc[UR4][R14.64] ;  /* 0x000000040e0e7981 */ /* 0x000f22000c1e1900 */
[----:B------:R-:W-:-:S05]  /*06d0*/  IMAD.WIDE R8, R19, 0x4, R2 ;  /* 0x0000000413087825 */ /* 0x000fca00078e0202 */
[----:B------:R-:W5:Y:S01]  /*06e0*/  LDG.E R10, desc[UR4][R8.64] ;  /* 0x00000004080a7981 */ /* 0x000f62000c1e1900 */
[----:B---3--:R-:W-:-:S04]  /*06f0*/  FSETP.GT.AND P0, PT, R4, R11, PT ;  /* 0x0000000b0400720b */ /* 0x008fc80003f04000 */
[----:B------:R-:W-:-:S05]  /*0700*/  SEL R17, R17, 0x3, !P0 ;  /* 0x0000000311117807 */ /* 0x000fca0004000000 */
[----:B------:R-:W-:-:S04]  /*0710*/  IMAD.IADD R5, R16, 0x1, R17 ;  /* 0x0000000110057824 */ /* 0x000fc800078e0211 */
[----:B--2---:R-:W-:-:S06]  /*0720*/  IMAD.WIDE.U32 R4, R5, 0x4, R12 ;  /* 0x0000000405047825 */ /* 0x004fcc00078e000c */
[----:B------:R-:W2:Y:S01]  /*0730*/  LDG.E R4, desc[UR4][R4.64] ;  /* 0x0000000404047981 */ /* 0x000ea2000c1e1900 */
[----:B----4-:R-:W-:Y:S01]  /*0740*/  F2F.F64.F32 R2, R14 ;  /* 0x0000000e00027310 */ /* 0x010fe20000201800 */
[----:B------:R-:W-:Y:S01]  /*0750*/  UMOV UR6, 0x7ae147ae ;  /* 0x7ae147ae00067882 */ /* 0x000fe20000000000 */
[----:B------:R-:W-:-:S06]  /*0760*/  UMOV UR7, 0x3fefae14 ;  /* 0x3fefae1400077882 */ /* 0x000fcc0000000000 */
[----:B-----5:R-:W-:Y:S08]  /*0770*/  F2F.F64.F32 R10, R10 ;  /* 0x0000000a000a7310 */ /* 0x020ff00000201800 */
[----:B--2---:R-:W0:Y:S02]  /*0780*/  F2F.F64.F32 R6, R4 ;  /* 0x0000000400067310 */ /* 0x004e240000201800 */
[----:B0-----:R-:W-:Y:S01]  /*0790*/  DFMA R2, R6, UR6, R2 ;  /* 0x0000000606027c2b */ /* 0x001fe20008000002 */
[----:B------:R-:W-:Y:S01]  /*07a0*/  UMOV UR6, 0x66666666 ;  /* 0x6666666600067882 */ /* 0x000fe20000000000 */
[----:B------:R-:W-:-:S06]  /*07b0*/  UMOV UR7, 0x3fe66666 ;  /* 0x3fe6666600077882 */ /* 0x000fcc0000000000 */
[----:B------:R-:W-:-:S08]  /*07c0*/  DADD R2, R2, -R10 ;  /* 0x0000000002027229 */ /* 0x000fd0000000080a */
[----:B------:R-:W-:-:S10]  /*07d0*/  DFMA R2, R2, UR6, R10 ;  /* 0x0000000602027c2b */ /* 0x000fd4000800000a */
[----:B------:R-:W0:Y:S02]  /*07e0*/  F2F.F32.F64 R3, R2 ;  /* 0x0000000200037310 */ /* 0x000e240000301000 */
[----:B0-----:R-:W-:Y:S01]  /*07f0*/  STG.E desc[UR4][R8.64], R3 ;  /* 0x0000000308007986 */ /* 0x001fe2000c101904 */
[----:B------:R-:W-:Y:S05]  /*0800*/  EXIT ;  /* 0x000000000000794d */ /* 0x000fea0003800000 */
.L_x_1:
[----:B------:R-:W-:-:S00]  /*0810*/  BRA `(.L_x_1) ;  /* 0xfffffffc00fc7947 */ /* 0x000fc0000383ffff */
[----:B------:R-:W-:-:S00]  /*0820*/  NOP ;  /* 0x0000000000007918 */ /* 0x000fc00000000000 */
        /* <DEDUP_REMOVED lines=13> */
.L_x_27:


//--------------------- .text._Z5initQPfS_        --------------------------
	.section	.text._Z5initQPfS_,"ax",@progbits
	.align	128
        .global         _Z5initQPfS_
        .type           _Z5initQPfS_,@function
        .size           _Z5initQPfS_,(.L_x_28 - _Z5initQPfS_)
        .other          _Z5initQPfS_,@"STO_CUDA_ENTRY STV_DEFAULT"
_Z5initQPfS_:
.text._Z5initQPfS_:
        /* <DEDUP_REMOVED lines=8> */
[----:B------:R-:W1:Y:S07]  /*0080*/  LDCU.64 UR4, c[0x0][0x358] ;  /* 0x00006b00ff0477ac */ /* 0x000e6e0008000a00 */
[----:B------:R-:W2:Y:S01]  /*0090*/  LDC.64 R4, c[0x0][0x388] ;  /* 0x0000e200ff047b82 */ /* 0x000ea20000000a00 */
[----:B0-----:R-:W-:-:S05]  /*00a0*/  IMAD.WIDE R2, R7, 0x4, R2 ;  /* 0x0000000407027825 */ /* 0x001fca00078e0202 */
[----:B-1----:R-:W-:Y:S01]  /*00b0*/  STG.E desc[UR4][R2.64], RZ ;  /* 0x000000ff02007986 */ /* 0x002fe2000c101904 */
[----:B--2---:R-:W-:-:S05]  /*00c0*/  IMAD.WIDE R4, R7, 0x4, R4 ;  /* 0x0000000407047825 */ /* 0x004fca00078e0204 */
[----:B------:R-:W-:Y:S01]  /*00d0*/  STG.E desc[UR4][R4.64], RZ ;  /* 0x000000ff04007986 */ /* 0x000fe2000c101904 */
[----:B------:R-:W-:Y:S05]  /*00e0*/  EXIT ;  /* 0x000000000000794d */ /* 0x000fea0003800000 */
.L_x_2:
        /* <DEDUP_REMOVED lines=9> */
.L_x_28:


//--------------------- .text._Z5initRPfP17curandStateXORWOW --------------------------
	.section	.text._Z5initRPfP17curandStateXORWOW,"ax",@progbits
	.align	128
        .global         _Z5initRPfP17curandStateXORWOW
        .type           _Z5initRPfP17curandStateXORWOW,@function
        .size           _Z5initRPfP17curandStateXORWOW,(.L_x_26 - _Z5initRPfP17curandStateXORWOW)
        .other          _Z5initRPfP17curandStateXORWOW,@"STO_CUDA_ENTRY STV_DEFAULT"
_Z5initRPfP17curandStateXORWOW:
.text._Z5initRPfP17curandStateXORWOW:
        /* <DEDUP_REMOVED lines=9> */
[----:B------:R-:W-:Y:S01]  /*0090*/  IMAD.MOV.U32 R8, RZ, RZ, 0x3198c20f ;  /* 0x3198c20fff087424 */ /* 0x000fe200078e00ff */
[----:B------:R-:W-:Y:S01]  /*00a0*/  ISETP.NE.AND P0, PT, R10, RZ, PT ;  /* 0x000000ff0a00720c */ /* 0x000fe20003f05270 */
[----:B------:R-:W-:Y:S01]  /*00b0*/  IMAD.MOV.U32 R9, RZ, RZ, 0x5efdb30c ;  /* 0x5efdb30cff097424 */ /* 0x000fe200078e00ff */
[----:B------:R-:W-:Y:S01]  /*00c0*/  BSSY.RECONVERGENT B0, `(.L_x_3) ;  /* 0x00000e9000007945 */ /* 0x000fe20003800200 */
[----:B------:R-:W-:Y:S01]  /*00d0*/  IMAD.MOV.U32 R12, RZ, RZ, 0x423bb012 ;  /* 0x423bb012ff0c7424 */ /* 0x000fe200078e00ff */
[----:B------:R-:W-:Y:S01]  /*00e0*/  SHF.R.S32.HI R11, RZ, 0x1f, R10 ;  /* 0x0000001fff0b7819 */ /* 0x000fe2000001140a */
[----:B------:R-:W-:Y:S02]  /*00f0*/  IMAD.MOV.U32 R13, RZ, RZ, -0x75bd8fc ;  /* 0xf8a42704ff0d7424 */ /* 0x000fe400078e00ff */
[----:B------:R-:W-:-:S02]  /*0100*/  IMAD.MOV.U32 R14, RZ, RZ, -0x23270784 ;  /* 0xdcd8f87cff0e7424 */ /* 0x000fc400078e00ff */
[----:B------:R-:W-:Y:S02]  /*0110*/  IMAD.MOV.U32 R15, RZ, RZ, 0x57fa2510 ;  /* 0x57fa2510ff0f7424 */ /* 0x000fe400078e00ff */
[----:B------:R-:W-:Y:S02]  /*0120*/  IMAD.MOV.U32 R0, RZ, RZ, 0x5efdb30c ;  /* 0x5efdb30cff007424 */ /* 0x000fe400078e00ff */
[----:B------:R-:W-:Y:S02]  /*0130*/  IMAD.MOV.U32 R5, RZ, RZ, -0x75bd8fc ;  /* 0xf8a42704ff057424 */ /* 0x000fe400078e00ff */
[----:B------:R-:W-:Y:S02]  /*0140*/  IMAD.MOV.U32 R4, RZ, RZ, 0x423bb012 ;  /* 0x423bb012ff047424 */ /* 0x000fe400078e00ff */
[----:B------:R-:W-:Y:S02]  /*0150*/  IMAD.MOV.U32 R3, RZ, RZ, 0x57fa2510 ;  /* 0x57fa2510ff037424 */ /* 0x000fe400078e00ff */
[----:B------:R-:W-:-:S02]  /*0160*/  IMAD.MOV.U32 R2, RZ, RZ, -0x23270784 ;  /* 0xdcd8f87cff027424 */ /* 0x000fc400078e00ff */
[----:B0-----:R-:W-:-:S05]  /*0170*/  IMAD.WIDE R6, R10, 0x30, R6 ;  /* 0x000000300a067825 */ /* 0x001fca00078e0206 */
[----:B-1----:R0:W-:Y:S04]  /*0180*/  STG.E.64 desc[UR6][R6.64], R8 ;  /* 0x0000000806007986 */ /* 0x0021e8000c101b06 */
[----:B------:R0:W-:Y:S04]  /*0190*/  STG.E.64 desc[UR6][R6.64+0x8], R12 ;  /* 0x0000080c06007986 */ /* 0x0001e8000c101b06 */
[----:B------:R0:W-:Y:S01]  /*01a0*/  STG.E.64 desc[UR6][R6.64+0x10], R14 ;  /* 0x0000100e06007986 */ /* 0x0001e2000c101b06 */
[----:B------:R-:W-:Y:S05]  /*01b0*/  @!P0 BRA `(.L_x_4) ;  /* 0x0000000c00648947 */ /* 0x000fea0003800000 */
[----:B0-----:R-:W-:Y:S02]  /*01c0*/  IMAD.MOV.U32 R12, RZ, RZ, RZ ;  /* 0x000000ffff0c7224 */ /* 0x001fe400078e00ff */
[----:B------:R-:W-:Y:S02]  /*01d0*/  IMAD.MOV.U32 R0, RZ, RZ, 0x5efdb30c ;  /* 0x5efdb30cff007424 */ /* 0x000fe400078e00ff */
[----:B------:R-:W-:Y:S02]  /*01e0*/  IMAD.MOV.U32 R14, RZ, RZ, R10 ;  /* 0x000000ffff0e7224 */ /* 0x000fe400078e000a */
[----:B------:R-:W-:Y:S02]  /*01f0*/  IMAD.MOV.U32 R4, RZ, RZ, 0x423bb012 ;  /* 0x423bb012ff047424 */ /* 0x000fe400078e00ff */
[----:B------:R-:W-:Y:S02]  /*0200*/  IMAD.MOV.U32 R5, RZ, RZ, -0x75bd8fc ;  /* 0xf8a42704ff057424 */ /* 0x000fe400078e00ff */
[----:B------:R-:W-:-:S02]  /*0210*/  IMAD.MOV.U32 R2, RZ, RZ, -0x23270784 ;  /* 0xdcd8f87cff027424 */ /* 0x000fc400078e00ff */
[----:B------:R-:W-:-:S07]  /*0220*/  IMAD.MOV.U32 R3, RZ, RZ, 0x57fa2510 ;  /* 0x57fa2510ff037424 */ /* 0x000fce00078e00ff */
.L_x_10:
[----:B------:R-:W-:Y:S01]  /*0230*/  LOP3.LUT R6, R14, 0x3, RZ, 0xc0, !PT ;  /* 0x000000030e067812 */ /* 0x000fe200078ec0ff */
[----:B------:R-:W-:Y:S03]  /*0240*/  BSSY.RECONVERGENT B1, `(.L_x_5) ;  /* 0x00000ca000017945 */ /* 0x000fe60003800200 */
[----:B------:R-:W-:-:S04]  /*0250*/  ISETP.NE.U32.AND P0, PT, R6, RZ, PT ;  /* 0x000000ff0600720c */ /* 0x000fc80003f05070 */
[----:B------:R-:W-:-:S13]  /*0260*/  ISETP.NE.AND.EX P0, PT, RZ, RZ, PT, P0 ;  /* 0x000000ffff00720c */ /* 0x000fda0003f05300 */
[----:B0-----:R-:W-:Y:S05]  /*0270*/  @!P0 BRA `(.L_x_6) ;  /* 0x0000000c00188947 */ /* 0x001fea0003800000 */
[----:B------:R-:W0:Y:S01]  /*0280*/  LDC.64 R6, c[0x4][RZ] ;  /* 0x01000000ff067b82 */ /* 0x000e220000000a00 */
[----:B------:R-:W-:Y:S02]  /*0290*/  IMAD.MOV.U32 R13, RZ, RZ, RZ ;  /* 0x000000ffff0d7224 */ /* 0x000fe400078e00ff */
[----:B0-----:R-:W-:-:S07]  /*02a0*/  IMAD.WIDE.U32 R6, R12, 0xc80, R6 ;  /* 0x00000c800c067825 */ /* 0x001fce00078e0006 */
.L_x_9:
[----:B0-----:R-:W-:Y:S01]  /*02b0*/  IMAD.MOV.U32 R0, RZ, RZ, RZ ;  /* 0x000000ffff007224 */ /* 0x001fe200078e00ff */
[----:B------:R-:W-:Y:S01]  /*02c0*/  CS2R R2, SRZ ;  /* 0x0000000000027805 */ /* 0x000fe2000001ff00 */
[----:B------:R-:W-:Y:S01]  /*02d0*/  IMAD.MOV.U32 R15, RZ, RZ, RZ ;  /* 0x000000ffff0f7224 */ /* 0x000fe200078e00ff */
[----:B------:R-:W-:-:S07]  /*02e0*/  CS2R R4, SRZ ;  /* 0x0000000000047805 */ /* 0x000fce000001ff00 */
.L_x_8:
[----:B------:R-:W0:Y:S02]  /*02f0*/  LDC.64 R8, c[0x0][0x388] ;  /* 0x0000e200ff087b82 */ /* 0x000e240000000a00 */
[----:B0-----:R-:W-:-:S04]  /*0300*/  IMAD.WIDE R8, R10, 0x30, R8 ;  /* 0x000000300a087825 */ /* 0x001fc800078e0208 */
[----:B------:R-:W-:-:S05]  /*0310*/  IMAD.WIDE.U32 R8, R15, 0x4, R8 ;  /* 0x000000040f087825 */ /* 0x000fca00078e0008 */
[----:B------:R0:W5:Y:S01]  /*0320*/  LDG.E R16, desc[UR6][R8.64+0x4] ;  /* 0x0000040608107981 */ /* 0x000162000c1e1900 */
[----:B------:R-:W-:-:S07]  /*0330*/  IMAD.MOV.U32 R17, RZ, RZ, RZ ;  /* 0x000000ffff117224 */ /* 0x000fce00078e00ff */
.L_x_7:
[----:B-----5:R-:W-:Y:S01]  /*0340*/  SHF.R.U32.HI R22, RZ, R17, R16 ;  /* 0x00000011ff167219 */ /* 0x020fe20000011610 */
[----:B0-----:R-:W-:-:S03]  /*0350*/  IMAD.SHL.U32 R8, R15, 0x20, RZ ;  /* 0x000000200f087824 */ /* 0x001fc600078e00ff */
[----:B------:R-:W-:Y:S01]  /*0360*/  LOP3.LUT R9, R22, 0x1, RZ, 0xc0, !PT ;  /* 0x0000000116097812 */ /* 0x000fe200078ec0ff */
[----:B------:R-:W-:-:S03]  /*0370*/  IMAD.IADD R8, R8, 0x1, R17 ;  /* 0x0000000108087824 */ /* 0x000fc600078e0211 */
[----:B------:R-:W-:Y:S01]  /*0380*/  ISETP.NE.U32.AND P0, PT, R9, 0x1, PT ;  /* 0x000000010900780c */ /* 0x000fe20003f05070 */
[----:B------:R-:W-:-:S03]  /*0390*/  IMAD R9, R8, 0x5, RZ ;  /* 0x0000000508097824 */ /* 0x000fc600078e02ff */
[----:B------:R-:W-:Y:S01]  /*03a0*/  R2P PR, R22, 0x7e ;  /* 0x0000007e16007804 */ /* 0x000fe20000000000 */
[----:B------:R-:W-:-:S08]  /*03b0*/  IMAD.WIDE.U32 R8, R9, 0x4, R6 ;  /* 0x0000000409087825 */ /* 0x000fd000078e0006 */
[----:B------:R-:W2:Y:S04]  /*03c0*/  @!P0 LDG.E R19, desc[UR6][R8.64] ;  /* 0x0000000608138981 */ /* 0x000ea8000c1e1900 */
[----:B------:R-:W3:Y:S04]  /*03d0*/  @P1 LDG.E R21, desc[UR6][R8.64+0x14] ;  /* 0x0000140608151981 */ /* 0x000ee8000c1e1900 */
[----:B------:R-:W4:Y:S04]  /*03e0*/  @!P0 LDG.E R18, desc[UR6][R8.64+0x10] ;  /* 0x0000100608128981 */ /* 0x000f28000c1e1900 */
[----:B------:R-:W4:Y:S04]  /*03f0*/  @P2 LDG.E R23, desc[UR6][R8.64+0x28] ;  /* 0x0000280608172981 */ /* 0x000f28000c1e1900 */
[----:B------:R-:W4:Y:S04]  /*0400*/  @P1 LDG.E R20, desc[UR6][R8.64+0x24] ;  /* 0x0000240608141981 */ /* 0x000f28000c1e1900 */
[----:B------:R-:W4:Y:S04]  /*0410*/  @P3 LDG.E R25, desc[UR6][R8.64+0x3c] ;  /* 0x00003c0608193981 */ /* 0x000f28000c1e1900 */
[----:B------:R-:W4:Y:S04]  /*0420*/  @P2 LDG.E R24, desc[UR6][R8.64+0x38] ;  /* 0x0000380608182981 */ /* 0x000f28000c1e1900 */
[----:B------:R-:W4:Y:S04]  /*0430*/  @P4 LDG.E R27, desc[UR6][R8.64+0x50] ;  /* 0x00005006081b4981 */ /* 0x000f28000c1e1900 */
[----:B------:R-:W4:Y:S01]  /*0440*/  @P5 LDG.E R29, desc[UR6][R8.64+0x64] ;  /* 0x00006406081d5981 */ /* 0x000f22000c1e1900 */
[----:B--2---:R-:W-:-:S03]  /*0450*/  @!P0 LOP3.LUT R0, R0, R19, RZ, 0x3c, !PT ;  /* 0x0000001300008212 */ /* 0x004fc600078e3cff */
[----:B------:R-:W2:Y:S01]  /*0460*/  @!P0 LDG.E R19, desc[UR6][R8.64+0x4] ;  /* 0x0000040608138981 */ /* 0x000ea2000c1e1900 */
[----:B---3--:R-:W-:-:S03]  /*0470*/  @P1 LOP3.LUT R0, R0, R21, RZ, 0x3c, !PT ;  /* 0x0000001500001212 */ /* 0x008fc600078e3cff */
[----:B------:R-:W3:Y:S01]  /*0480*/  @!P0 LDG.E R21, desc[UR6][R8.64+0xc] ;  /* 0x00000c0608158981 */ /* 0x000ee2000c1e1900 */
[----:B----4-:R-:W-:-:S03]  /*0490*/  @!P0 LOP3.LUT R3, R3, R18, RZ, 0x3c, !PT ;  /* 0x0000001203038212 */ /* 0x010fc600078e3cff */
[----:B------:R-:W4:Y:S01]  /*04a0*/  @!P0 LDG.E R18, desc[UR6][R8.64+0x8] ;  /* 0x0000080608128981 */ /* 0x000f22000c1e1900 */
[----:B------:R-:W-:-:S03]  /*04b0*/  @P2 LOP3.LUT R0, R0, R23, RZ, 0x3c, !PT ;  /* 0x0000001700002212 */ /* 0x000fc600078e3cff */
[----:B------:R-:W4:Y:S01]  /*04c0*/  @P1 LDG.E R23, desc[UR6][R8.64+0x18] ;  /* 0x0000180608171981 */ /* 0x000f22000c1e1900 */
[----:B------:R-:W-:-:S03]  /*04d0*/  @P1 LOP3.LUT R3, R3, R20, RZ, 0x3c, !PT ;  /* 0x0000001403031212 */ /* 0x000fc600078e3cff */
[----:B------:R-:W4:Y:S01]  /*04e0*/  @P1 LDG.E R20, desc[UR6][R8.64+0x1c] ;  /* 0x00001c0608141981 */ /* 0x000f22000c1e1900 */
[----:B------:R-:W-:-:S03]  /*04f0*/  @P3 LOP3.LUT R0, R0, R25, RZ, 0x3c, !PT ;  /* 0x0000001900003212 */ /* 0x000fc600078e3cff */
[----:B------:R-:W4:Y:S01]  /*0500*/  @P1 LDG.E R25, desc[UR6][R8.64+0x20] ;  /* 0x0000200608191981 */ /* 0x000f22000c1e1900 */
[----:B------:R-:W-:-:S03]  /*0510*/  @P2 LOP3.LUT R3, R3, R24, RZ, 0x3c, !PT ;  /* 0x0000001803032212 */ /* 0x000fc600078e3cff */
[----:B------:R-:W4:Y:S01]  /*0520*/  @P3 LDG.E R24, desc[UR6][R8.64+0x4c] ;  /* 0x00004c0608183981 */ /* 0x000f22000c1e1900 */
[----:B--2---:R-:W-:-:S03]  /*0530*/  @!P0 LOP3.LUT R4, R4, R19, RZ, 0x3c, !PT ;  /* 0x0000001304048212 */ /* 0x004fc600078e3cff */
[----:B------:R-:W2:Y:S01]  /*0540*/  @P2 LDG.E R19, desc[UR6][R8.64+0x2c] ;  /* 0x00002c0608132981 */ /* 0x000ea2000c1e1900 */
[----:B---3--:R-:W-:-:S03]  /*0550*/  @!P0 LOP3.LUT R2, R2, R21, RZ, 0x3c, !PT ;  /* 0x0000001502028212 */ /* 0x008fc600078e3cff */
[----:B------:R-:W3:Y:S01]  /*0560*/  @P2 LDG.E R21, desc[UR6][R8.64+0x34] ;  /* 0x0000340608152981 */ /* 0x000ee2000c1e1900 */
[----:B----4-:R-:W-:-:S03]  /*0570*/  @!P0 LOP3.LUT R5, R5, R18, RZ, 0x3c, !PT ;  /* 0x0000001205058212 */ /* 0x010fc600078e3cff */
[----:B------:R-:W4:Y:S01]  /*0580*/  @P2 LDG.E R18, desc[UR6][R8.64+0x30] ;  /* 0x0000300608122981 */ /* 0x000f22000c1e1900 */
        /* <DEDUP_REMOVED lines=10> */
[----:B--2---:R-:W-:-:S03]  /*0630*/  @P2 LOP3.LUT R4, R4, R19, RZ, 0x3c, !PT ;  /* 0x0000001304042212 */ /* 0x004fc600078e3cff */
[----:B------:R-:W2:Y:S01]  /*0640*/  @P4 LDG.E R19, desc[UR6][R8.64+0x54] ;  /* 0x0000540608134981 */ /* 0x000ea2000c1e1900 */
[----:B---3--:R-:W-:-:S03]  /*0650*/  @P2 LOP3.LUT R2, R2, R21, RZ, 0x3c, !PT ;  /* 0x0000001502022212 */ /* 0x008fc600078e3cff */
[----:B------:R-:W3:Y:S01]  /*0660*/  @P4 LDG.E R21, desc[UR6][R8.64+0x5c] ;  /* 0x00005c0608154981 */ /* 0x000ee2000c1e1900 */
[----:B----4-:R-:W-:-:S03]  /*0670*/  @P2 LOP3.LUT R5, R5, R18, RZ, 0x3c, !PT ;  /* 0x0000001205052212 */ /* 0x010fc600078e3cff */
        /* <DEDUP_REMOVED lines=9> */
[----:B------:R-:W-:Y:S02]  /*0710*/  LOP3.LUT P0, RZ, R22, 0x80, RZ, 0xc0, !PT ;  /* 0x0000008016ff7812 */ /* 0x000fe4000780c0ff */
[----:B------:R-:W-:-:S04]  /*0720*/  @P5 LOP3.LUT R0, R0, R29, RZ, 0x3c, !PT ;  /* 0x0000001d00005212 */ /* 0x000fc800078e3cff */
[----:B------:R-:W-:-:S07]  /*0730*/  @P6 LOP3.LUT R0, R0, R27, RZ, 0x3c, !PT ;  /* 0x0000001b00006212 */ /* 0x000fce00078e3cff */
[----:B------:R-:W4:Y:S04]  /*0740*/  @P0 LDG.E R27, desc[UR6][R8.64+0x8c] ;  /* 0x00008c06081b0981 */ /* 0x000f28000c1e1900 */
        /* <DEDUP_REMOVED lines=15> */
[----:B------:R-:W-:Y:S02]  /*0840*/  @P0 LOP3.LUT R0, R0, R27, RZ, 0x3c, !PT ;  /* 0x0000001b00000212 */ /* 0x000fe400078e3cff */
[----:B--2---:R-:W-:Y:S02]  /*0850*/  @P6 LOP3.LUT R4, R4, R19, RZ, 0x3c, !PT ;  /* 0x0000001304046212 */ /* 0x004fe400078e3cff */
[----:B---3--:R-:W-:Y:S02]  /*0860*/  @P6 LOP3.LUT R2, R2, R21, RZ, 0x3c, !PT ;  /* 0x0000001502026212 */ /* 0x008fe400078e3cff */
[----:B----4-:R-:W-:Y:S02]  /*0870*/  @P6 LOP3.LUT R5, R5, R18, RZ, 0x3c, !PT ;  /* 0x0000001205056212 */ /* 0x010fe400078e3cff */
[----:B------:R-:W-:Y:S02]  /*0880*/  @P0 LOP3.LUT R4, R4, R23, RZ, 0x3c, !PT ;  /* 0x0000001704040212 */ /* 0x000fe400078e3cff */
[----:B------:R-:W-:-:S02]  /*0890*/  @P6 LOP3.LUT R3, R3, R20, RZ, 0x3c, !PT ;  /* 0x0000001403036212 */ /* 0x000fc400078e3cff */
[----:B------:R-:W-:Y:S02]  /*08a0*/  @P0 LOP3.LUT R2, R2, R25, RZ, 0x3c, !PT ;  /* 0x0000001902020212 */ /* 0x000fe400078e3cff */
[----:B------:R-:W-:Y:S02]  /*08b0*/  @P0 LOP3.LUT R3, R3, R26, RZ, 0x3c, !PT ;  /* 0x0000001a03030212 */ /* 0x000fe400078e3cff */
[----:B------:R-:W-:Y:S02]  /*08c0*/  @P0 LOP3.LUT R5, R5, R24, RZ, 0x3c, !PT ;  /* 0x0000001805050212 */ /* 0x000fe400078e3cff */
[----:B------:R-:W-:-:S13]  /*08d0*/  R2P PR, R22.B1, 0x7f ;  /* 0x0000007f16007804 */ /* 0x000fda0000001000 */
[----:B------:R-:W2:Y:S04]  /*08e0*/  @P0 LDG.E R19, desc[UR6][R8.64+0xa0] ;  /* 0x0000a00608130981 */ /* 0x000ea8000c1e1900 */
[----:B------:R-:W3:Y:S04]  /*08f0*/  @P1 LDG.E R21, desc[UR6][R8.64+0xb4] ;  /* 0x0000b40608151981 */ /* 0x000ee8000c1e1900 */
[----:B------:R-:W4:Y:S04]  /*0900*/  @P2 LDG.E R23, desc[UR6][R8.64+0xc8] ;  /* 0x0000c80608172981 */ /* 0x000f28000c1e1900 */
[----:B------:R-:W4:Y:S04]  /*0910*/  @P0 LDG.E R20, desc[UR6][R8.64+0xa8] ;  /* 0x0000a80608140981 */ /* 0x000f28000c1e1900 */
[----:B------:R-:W4:Y:S04]  /*0920*/  @P0 LDG.E R24, desc[UR6][R8.64+0xb0] ;  /* 0x0000b00608180981 */ /* 0x000f28000c1e1900 */
[----:B------:R-:W4:Y:S04]  /*0930*/  @P3 LDG.E R25, desc[UR6][R8.64+0xdc] ;  /* 0x0000dc0608193981 */ /* 0x000f28000c1e1900 */
[----:B------:R-:W4:Y:S04]  /*0940*/  @P1 LDG.E R18, desc[UR6][R8.64+0xbc] ;  /* 0x0000bc0608121981 */ /* 0x000f28000c1e1900 */
        /* <DEDUP_REMOVED lines=20> */
[----:B---3--:R-:W-:Y:S02]  /*0a90*/  @P0 LOP3.LUT R2, R2, R21, RZ, 0x3c, !PT ;  /* 0x0000001502020212 */ /* 0x008fe400078e3cff */
[----:B------:R-:W-:Y:S01]  /*0aa0*/  LOP3.LUT P0, RZ, R22, 0x8000, RZ, 0xc0, !PT ;  /* 0x0000800016ff7812 */ /* 0x000fe2000780c0ff */
[----:B------:R-:W3:Y:S01]  /*0ab0*/  @P2 LDG.E R21, desc[UR6][R8.64+0xcc] ;  /* 0x0000cc0608152981 */ /* 0x000ee2000c1e1900 */
[----:B----4-:R-:W-:-:S03]  /*0ac0*/  @P1 LOP3.LUT R4, R4, R23, RZ, 0x3c, !PT ;  /* 0x0000001704041212 */ /* 0x010fc600078e3cff */
[----:B------:R-:W4:Y:S04]  /*0ad0*/  @P2 LDG.E R22, desc[UR6][R8.64+0xd0] ;  /* 0x0000d00608162981 */ /* 0x000f28000c1e1900 */
[----:B------:R-:W4:Y:S01]  /*0ae0*/  @P2 LDG.E R23, desc[UR6][R8.64+0xd4] ;  /* 0x0000d40608172981 */ /* 0x000f22000c1e1900 */
[----:B------:R-:W-:-:S03]  /*0af0*/  @P1 LOP3.LUT R3, R3, R20, RZ, 0x3c, !PT ;  /* 0x0000001403031212 */ /* 0x000fc600078e3cff */
[----:B------:R-:W4:Y:S01]  /*0b00*/  @P3 LDG.E R20, desc[UR6][R8.64+0xec] ;  /* 0x0000ec0608143981 */ /* 0x000f22000c1e1900 */
[----:B------:R-:W-:Y:S02]  /*0b10*/  @P5 LOP3.LUT R0, R0, R29, RZ, 0x3c, !PT ;  /* 0x0000001d00005212 */ /* 0x000fe400078e3cff */
[----:B------:R-:W-:Y:S01]  /*0b20*/  @P2 LOP3.LUT R3, R3, R24, RZ, 0x3c, !PT ;  /* 0x0000001803032212 */ /* 0x000fe200078e3cff */
[----:B------:R-:W4:Y:S04]  /*0b30*/  @P0 LDG.E R26, desc[UR6][R8.64+0x13c] ;  /* 0x00013c06081a0981 */ /* 0x000f28000c1e1900 */
        /* <DEDUP_REMOVED lines=9> */
[----:B------:R-:W-:Y:S02]  /*0bd0*/  @P2 LOP3.LUT R2, R2, R23, RZ, 0x3c, !PT ;  /* 0x0000001702022212 */ /* 0x000fe400078e3cff */
[----:B------:R-:W-:Y:S01]  /*0be0*/  @P3 LOP3.LUT R5, R5, R18, RZ, 0x3c, !PT ;  /* 0x0000001205053212 */ /* 0x000fe200078e3cff */
[----:B------:R-:W4:Y:S01]  /*0bf0*/  @P4 LDG.E R23, desc[UR6][R8.64+0xfc] ;  /* 0x0000fc0608174981 */ /* 0x000f22000c1e1900 */
[----:B------:R-:W-:-:S03]  /*0c00*/  @P3 LOP3.LUT R4, R4, R25, RZ, 0x3c, !PT ;  /* 0x0000001904043212 */ /* 0x000fc600078e3cff */
        /* <DEDUP_REMOVED lines=20> */
[----:B------:R-:W-:-:S05]  /*0d50*/  VIADD R17, R17, 0x10 ;  /* 0x0000001011117836 */ /* 0x000fca0000000000 */
[----:B------:R-:W-:Y:S02]  /*0d60*/  ISETP.NE.AND P1, PT, R17, 0x20, PT ;  /* 0x000000201100780c */ /* 0x000fe40003f25270 */
[----:B------:R-:W-:Y:S02]  /*0d70*/  @P5 LOP3.LUT R3, R3, R20, RZ, 0x3c, !PT ;  /* 0x0000001403035212 */ /* 0x000fe400078e3cff */
[----:B--2---:R-:W-:Y:S02]  /*0d80*/  @P5 LOP3.LUT R2, R2, R19, RZ, 0x3c, !PT ;  /* 0x0000001302025212 */ /* 0x004fe400078e3cff */
[----:B---3--:R-:W-:Y:S02]  /*0d90*/  @P6 LOP3.LUT R4, R4, R21, RZ, 0x3c, !PT ;  /* 0x0000001504046212 */ /* 0x008fe400078e3cff */
[----:B----4-:R-:W-:Y:S02]  /*0da0*/  @P6 LOP3.LUT R5, R5, R22, RZ, 0x3c, !PT ;  /* 0x0000001605056212 */ /* 0x010fe400078e3cff */
[----:B------:R-:W-:-:S02]  /*0db0*/  @P6 LOP3.LUT R2, R2, R23, RZ, 0x3c, !PT ;  /* 0x0000001702026212 */ /* 0x000fc400078e3cff */
[----:B------:R-:W-:Y:S02]  /*0dc0*/  @P6 LOP3.LUT R3, R3, R18, RZ, 0x3c, !PT ;  /* 0x0000001203036212 */ /* 0x000fe400078e3cff */
[----:B------:R-:W-:Y:S02]  /*0dd0*/  @P0 LOP3.LUT R5, R5, R24, RZ, 0x3c, !PT ;  /* 0x0000001805050212 */ /* 0x000fe400078e3cff */
[----:B------:R-:W-:Y:S02]  /*0de0*/  @P0 LOP3.LUT R4, R4, R25, RZ, 0x3c, !PT ;  /* 0x0000001904040212 */ /* 0x000fe400078e3cff */
[----:B------:R-:W-:Y:S02]  /*0df0*/  @P0 LOP3.LUT R3, R3, R26, RZ, 0x3c, !PT ;  /* 0x0000001a03030212 */ /* 0x000fe400078e3cff */
[----:B------:R-:W-:Y:S01]  /*0e00*/  @P0 LOP3.LUT R2, R2, R27, RZ, 0x3c, !PT ;  /* 0x0000001b02020212 */ /* 0x000fe200078e3cff */
[----:B------:R-:W-:Y:S06]  /*0e10*/  @P1 BRA `(.L_x_7) ;  /* 0xfffffff400481947 */ /* 0x000fec000383ffff */
[----:B------:R-:W-:-:S05]  /*0e20*/  VIADD R15, R15, 0x1 ;  /* 0x000000010f0f7836 */ /* 0x000fca0000000000 */
[----:B------:R-:W-:-:S13]  /*0e30*/  ISETP.NE.AND P0, PT, R15, 0x5, PT ;  /* 0x000000050f00780c */ /* 0x000fda0003f05270 */
[----:B------:R-:W-:Y:S05]  /*0e40*/  @P0 BRA `(.L_x_8) ;  /* 0xfffffff400280947 */ /* 0x000fea000383ffff */
[----:B------:R-:W0:Y:S01]  /*0e50*/  LDC.64 R8, c[0x0][0x388] ;  /* 0x0000e200ff087b82 */ /* 0x000e220000000a00 */
[----:B------:R-:W-:Y:S01]  /*0e60*/  VIADD R13, R13, 0x1 ;  /* 0x000000010d0d7836 */ /* 0x000fe20000000000 */
[----:B------:R-:W-:-:S04]  /*0e70*/  LOP3.LUT R16, R14, 0x3, RZ, 0xc0, !PT ;  /* 0x000000030e107812 */ /* 0x000fc800078ec0ff */
[----:B------:R-:W-:Y:S01]  /*0e80*/  ISETP.GE.U32.AND P0, PT, R13, R16, PT ;  /* 0x000000100d00720c */ /* 0x000fe20003f06070 */
[----:B0-----:R-:W-:-:S05]  /*0e90*/  IMAD.WIDE R8, R10, 0x30, R8 ;  /* 0x000000300a087825 */ /* 0x001fca00078e0208 */
[----:B------:R0:W-:Y:S04]  /*0ea0*/  STG.E desc[UR6][R8.64+0x4], R0 ;  /* 0x0000040008007986 */ /* 0x0001e8000c101906 */
[----:B------:R0:W-:Y:S04]  /*0eb0*/  STG.E.64 desc[UR6][R8.64+0x8], R4 ;  /* 0x0000080408007986 */ /* 0x0001e8000c101b06 */
[----:B------:R0:W-:Y:S01]  /*0ec0*/  STG.E.64 desc[UR6][R8.64+0x10], R2 ;  /* 0x0000100208007986 */ /* 0x0001e2000c101b06 */
[----:B------:R-:W-:Y:S05]  /*0ed0*/  @!P0 BRA `(.L_x_9) ;  /* 0xfffffff000f48947 */ /* 0x000fea000383ffff */
.L_x_6:
[----:B------:R-:W-:Y:S05]  /*0ee0*/  BSYNC.RECONVERGENT B1 ;  /* 0x0000000000017941 */ /* 0x000fea0003800200 */
.L_x_5:
[----:B------:R-:W-:Y:S01]  /*0ef0*/  ISETP.GT.U32.AND P0, PT, R14, 0x3, PT ;  /* 0x000000030e00780c */ /* 0x000fe20003f04070 */
[----:B------:R-:W-:Y:S01]  /*0f00*/  VIADD R12, R12, 0x1 ;  /* 0x000000010c0c7836 */ /* 0x000fe20000000000 */
[--C-:B------:R-:W-:Y:S02]  /*0f10*/  SHF.R.U64 R14, R14, 0x2, R11.reuse ;  /* 0x000000020e0e7819 */ /* 0x100fe4000000120b */
[----:B------:R-:W-:Y:S02]  /*0f20*/  ISETP.GT.U32.AND.EX P0, PT, R11, RZ, PT, P0 ;  /* 0x000000ff0b00720c */ /* 0x000fe40003f04100 */
[----:B------:R-:W-:-:S11]  /*0f30*/  SHF.R.U32.HI R11, RZ, 0x2, R11 ;  /* 0x00000002ff0b7819 */ /* 0x000fd6000001160b */
[----:B------:R-:W-:Y:S05]  /*0f40*/  @P0 BRA `(.L_x_10) ;  /* 0xfffffff000b80947 */ /* 0x000fea000383ffff */
.L_x_4:
[----:B------:R-:W-:Y:S05]  /*0f50*/  BSYNC.RECONVERGENT B0 ;  /* 0x0000000000007941 */ /* 0x000fea0003800200 */
.L_x_3:
[----:B0-----:R-:W-:Y:S01]  /*0f60*/  SHF.R.U32.HI R9, RZ, 0x2, R0 ;  /* 0x00000002ff097819 */ /* 0x001fe20000011600 */
[----:B------:R-:W0:Y:S01]  /*0f70*/  LDC.64 R6, c[0x0][0x388] ;  /* 0x0000e200ff067b82 */ /* 0x000e220000000a00 */
[----:B------:R-:W-:Y:S01]  /*0f80*/  IMAD.MOV.U32 R12, RZ, RZ, R5 ;  /* 0x000000ffff0c7224 */ /* 0x000fe200078e0005 */
[----:B------:R-:W-:Y:S01]  /*0f90*/  BSSY.RECONVERGENT B1, `(.L_x_11) ;  /* 0x0000021000017945 */ /* 0x000fe20003800200 */
[----:B------:R-:W-:Y:S01]  /*0fa0*/  LOP3.LUT R9, R9, R0, RZ, 0x3c, !PT ;  /* 0x0000000009097212 */ /* 0x000fe200078e3cff */
[----:B------:R-:W-:Y:S02]  /*0fb0*/  IMAD.SHL.U32 R0, R3, 0x10, RZ ;  /* 0x0000001003007824 */ /* 0x000fe400078e00ff */
[----:B------:R-:W-:Y:S02]  /*0fc0*/  IMAD.MOV.U32 R13, RZ, RZ, R2 ;  /* 0x000000ffff0d7224 */ /* 0x000fe400078e0002 */
[----:B------:R-:W-:Y:S02]  /*0fd0*/  IMAD.SHL.U32 R8, R9, 0x2, RZ ;  /* 0x0000000209087824 */ /* 0x000fe400078e00ff */
[----:B------:R-:W-:-:S02]  /*0fe0*/  IMAD.MOV.U32 R14, RZ, RZ, R3 ;  /* 0x000000ffff0e7224 */ /* 0x000fc400078e0003 */
[----:B------:R-:W-:Y:S01]  /*0ff0*/  IMAD.MOV.U32 R2, RZ, RZ, 0x41200000 ;  /* 0x41200000ff027424 */ /* 0x000fe200078e00ff */
[----:B------:R-:W-:Y:S01]  /*1000*/  LOP3.LUT R0, R9, R8, R0, 0x96, !PT ;  /* 0x0000000809007212 */ /* 0x000fe200078e9600 */
[----:B------:R-:W-:Y:S02]  /*1010*/  IMAD.MOV.U32 R9, RZ, RZ, R4 ;  /* 0x000000ffff097224 */ /* 0x000fe400078e0004 */
[----:B------:R-:W-:Y:S01]  /*1020*/  IMAD.MOV.U32 R8, RZ, RZ, 0x319e49d4 ;  /* 0x319e49d4ff087424 */ /* 0x000fe200078e00ff */
[----:B------:R-:W-:Y:S01]  /*1030*/  LOP3.LUT R15, R0, R3, RZ, 0x3c, !PT ;  /* 0x00000003000f7212 */ /* 0x000fe200078e3cff */
[----:B------:R-:W-:-:S04]  /*1040*/  IMAD.MOV.U32 R3, RZ, RZ, 0x3dcccccd ;  /* 0x3dcccccdff037424 */ /* 0x000fc800078e00ff */
[----:B------:R-:W-:Y:S02]  /*1050*/  VIADD R0, R15, 0x319e49d4 ;  /* 0x319e49d40f007836 */ /* 0x000fe40000000000 */
[----:B------:R-:W-:Y:S01]  /*1060*/  FFMA R2, R3, -R2, 1 ;  /* 0x3f80000003027423 */ /* 0x000fe20000000802 */
[----:B0-----:R-:W-:-:S04]  /*1070*/  IMAD.WIDE R6, R10, 0x30, R6 ;  /* 0x000000300a067825 */ /* 0x001fc800078e0206 */
[----:B------:R-:W-:Y:S01]  /*1080*/  FFMA R3, R2, R3, 0.10000000149011611938 ;  /* 0x3dcccccd02037423 */ /* 0x000fe20000000003 */
[----:B------:R-:W-:Y:S01]  /*1090*/  IMAD.HI.U32 R5, R0, -0x33333333, RZ ;  /* 0xcccccccd00057827 */ /* 0x000fe200078e00ff */
[----:B------:R0:W-:Y:S04]  /*10a0*/  STG.E.64 desc[UR6][R6.64+0x8], R12 ;  /* 0x0000080c06007986 */ /* 0x0001e8000c101b06 */
[----:B------:R-:W-:Y:S01]  /*10b0*/  SHF.R.U32.HI R5, RZ, 0x3, R5 ;  /* 0x00000003ff057819 */ /* 0x000fe20000011605 */
[----:B------:R0:W-:Y:S04]  /*10c0*/  STG.E.64 desc[UR6][R6.64], R8 ;  /* 0x0000000806007986 */ /* 0x0001e8000c101b06 */
[----:B------:R-:W-:Y:S01]  /*10d0*/  IMAD R0, R5, -0xa, R0 ;  /* 0xfffffff605007824 */ /* 0x000fe200078e0200 */
[----:B------:R0:W-:Y:S04]  /*10e0*/  STG.E.64 desc[UR6][R6.64+0x18], RZ ;  /* 0x000018ff06007986 */ /* 0x0001e8000c101b06 */
[----:B------:R-:W-:Y:S01]  /*10f0*/  I2FP.F32.U32 R0, R0 ;  /* 0x0000000000007245 */ /* 0x000fe20000201000 */
[----:B------:R0:W-:Y:S03]  /*1100*/  STG.E desc[UR6][R6.64+0x20], RZ ;  /* 0x000020ff06007986 */ /* 0x0001e6000c101906 */
[----:B------:R-:W1:Y:S01]  /*1110*/  FCHK P0, R0, 10 ;  /* 0x4120000000007902 */ /* 0x000e620000000000 */
[----:B------:R0:W-:Y:S01]  /*1120*/  STG.E.64 desc[UR6][R6.64+0x28], RZ ;  /* 0x000028ff06007986 */ /* 0x0001e2000c101b06 */
[----:B------:R-:W-:-:S03]  /*1130*/  FFMA R2, R0, R3, RZ ;  /* 0x0000000300027223 */ /* 0x000fc600000000ff */
[----:B------:R0:W-:Y:S01]  /*1140*/  STG.E.64 desc[UR6][R6.64+0x10], R14 ;  /* 0x0000100e06007986 */ /* 0x0001e2000c101b06 */
[----:B------:R-:W-:-:S04]  /*1150*/  FFMA R4, R2, -10, R0 ;  /* 0xc120000002047823 */ /* 0x000fc80000000000 */
[----:B------:R-:W-:Y:S01]  /*1160*/  FFMA R5, R3, R4, R2 ;  /* 0x0000000403057223 */ /* 0x000fe20000000002 */
[----:B-1----:R-:W-:Y:S06]  /*1170*/  @!P0 BRA `(.L_x_12) ;  /* 0x0000000000088947 */ /* 0x002fec0003800000 */
[----:B------:R-:W-:-:S07]  /*1180*/  MOV R2, 0x11a0 ;  /* 0x000011a000027802 */ /* 0x000fce0000000f00 */
[----:B0-----:R-:W-:Y:S05]  /*1190*/  CALL.REL.NOINC `($__internal_0_$__cuda_sm3x_div_rn_noftz_f32_slowpath) ;  /* 0x00000000001c7944 */ /* 0x001fea0003c00000 */
.L_x_12:
[----:B------:R-:W-:Y:S05]  /*11a0*/  BSYNC.RECONVERGENT B1 ;  /* 0x0000000000017941 */ /* 0x000fea0003800200 */
.L_x_11:
[----:B------:R-:W1:Y:S01]  /*11b0*/  LDCU.64 UR4, c[0x0][0x380] ;  /* 0x00007000ff0477ac */ /* 0x000e620008000a00 */
[----:B------:R-:W-:Y:S02]  /*11c0*/  SHF.R.S32.HI R3, RZ, 0x1f, R10 ;  /* 0x0000001fff037819 */ /* 0x000fe4000001140a */
[----:B-1----:R-:W-:-:S04]  /*11d0*/  LEA R2, P0, R10, UR4, 0x2 ;  /* 0x000000040a027c11 */ /* 0x002fc8000f8010ff */
[----:B------:R-:W-:-:S05]  /*11e0*/  LEA.HI.X R3, R10, UR5, R3, 0x2, P0 ;  /* 0x000000050a037c11 */ /* 0x000fca00080f1403 */
[----:B------:R-:W-:Y:S01]  /*11f0*/  STG.E desc[UR6][R2.64], R5 ;  /* 0x0000000502007986 */ /* 0x000fe2000c101906 */
[----:B------:R-:W-:Y:S05]  /*1200*/  EXIT ;  /* 0x000000000000794d */ /* 0x000fea0003800000 */
        .weak           $__internal_0_$__cuda_sm3x_div_rn_noftz_f32_slowpath
        .type           $__internal_0_$__cuda_sm3x_div_rn_noftz_f32_slowpath,@function
        .size           $__internal_0_$__cuda_sm3x_div_rn_noftz_f32_slowpath,(.L_x_26 - $__internal_0_$__cuda_sm3x_div_rn_noftz_f32_slowpath)
$__internal_0_$__cuda_sm3x_div_rn_noftz_f32_slowpath:
[--C-:B------:R-:W-:Y:S01]  /*1210*/  SHF.R.U32.HI R3, RZ, 0x17, R0.reuse ;  /* 0x00000017ff037819 */ /* 0x100fe20000011600 */
[----:B------:R-:W-:Y:S04]  /*1220*/  BSSY.RECONVERGENT B0, `(.L_x_13) ;  /* 0x000005c000007945 */ /* 0x000fe80003800200 */
[----:B------:R-:W-:Y:S01]  /*1230*/  BSSY.RELIABLE B2, `(.L_x_14) ;  /* 0x000001a000027945 */ /* 0x000fe20003800100 */
[----:B------:R-:W-:Y:S01]  /*1240*/  LOP3.LUT R5, R3, 0xff, RZ, 0xc0, !PT ;  /* 0x000000ff03057812 */ /* 0x000fe200078ec0ff */
[----:B------:R-:W-:-:S04]  /*1250*/  IMAD.MOV.U32 R3, RZ, RZ, R0 ;  /* 0x000000ffff037224 */ /* 0x000fc800078e0000 */
[----:B------:R-:W-:-:S05]  /*1260*/  VIADD R6, R5, 0xffffffff ;  /* 0xffffffff05067836 */ /* 0x000fca0000000000 */
[----:B------:R-:W-:-:S13]  /*1270*/  ISETP.GT.U32.OR P0, PT, R6, 0xfd, !PT ;  /* 0x000000fd0600780c */ /* 0x000fda0007f04470 */
[----:B------:R-:W-:Y:S01]  /*1280*/  @!P0 IMAD.MOV.U32 R4, RZ, RZ, RZ ;  /* 0x000000ffff048224 */ /* 0x000fe200078e00ff */
[----:B------:R-:W-:Y:S06]  /*1290*/  @!P0 BRA `(.L_x_15) ;  /* 0x00000000004c8947 */ /* 0x000fec0003800000 */
[----:B------:R-:W-:-:S13]  /*12a0*/  FSETP.GTU.FTZ.AND P0, PT, |R0|, +INF , PT ;  /* 0x7f8000000000780b */ /* 0x000fda0003f1c200 */
[----:B------:R-:W-:Y:S05]  /*12b0*/  @P0 BREAK.RELIABLE B2 ;  /* 0x0000000000020942 */ /* 0x000fea0003800100 */
[----:B------:R-:W-:Y:S05]  /*12c0*/  @P0 BRA `(.L_x_16) ;  /* 0x0000000400400947 */ /* 0x000fea0003800000 */
[----:B------:R-:W-:-:S05]  /*12d0*/  IMAD.MOV.U32 R4, RZ, RZ, 0x41200000 ;  /* 0x41200000ff047424 */ /* 0x000fca00078e00ff */
[----:B------:R-:W-:-:S13]  /*12e0*/  LOP3.LUT P0, RZ, R4, 0x7fffffff, R3, 0xc8, !PT ;  /* 0x7fffffff04ff7812 */ /* 0x000fda000780c803 */
[----:B------:R-:W-:Y:S05]  /*12f0*/  @!P0 BREAK.RELIABLE B2 ;  /* 0x0000000000028942 */ /* 0x000fea0003800100 */
[----:B------:R-:W-:Y:S05]  /*1300*/  @!P0 BRA `(.L_x_17) ;  /* 0x0000000400288947 */ /* 0x000fea0003800000 */
[----:B------:R-:W-:-:S13]  /*1310*/  LOP3.LUT P0, RZ, R3, 0x7fffffff, RZ, 0xc0, !PT ;  /* 0x7fffffff03ff7812 */ /* 0x000fda000780c0ff */
[----:B------:R-:W-:Y:S05]  /*1320*/  @!P0 BREAK.RELIABLE B2 ;  /* 0x0000000000028942 */ /* 0x000fea0003800100 */
[----:B------:R-:W-:Y:S05]  /*1330*/  @!P0 BRA `(.L_x_18) ;  /* 0x0000000400148947 */ /* 0x000fea0003800000 */
[----:B------:R-:W-:Y:S02]  /*1340*/  FSETP.NEU.FTZ.AND P1, PT, |R0|, +INF , PT ;  /* 0x7f8000000000780b */ /* 0x000fe40003f3d200 */
[----:B------:R-:W-:-:S04]  /*1350*/  LOP3.LUT P0, RZ, R4, 0x7fffffff, RZ, 0xc0, !PT ;  /* 0x7fffffff04ff7812 */ /* 0x000fc8000780c0ff */
[----:B------:R-:W-:-:S13]  /*1360*/  PLOP3.LUT P0, PT, P1, P0, PT, 0x2f, 0xf2 ;  /* 0x0000000000f2781c */ /* 0x000fda0000f00577 */
[----:B------:R-:W-:Y:S05]  /*1370*/  @P0 BREAK.RELIABLE B2 ;  /* 0x0000000000020942 */ /* 0x000fea0003800100 */
[----:B------:R-:W-:Y:S05]  /*1380*/  @P0 BRA `(.L_x_19) ;  /* 0x0000000000f40947 */ /* 0x000fea0003800000 */
[----:B------:R-:W-:-:S13]  /*1390*/  ISETP.GE.AND P0, PT, R6, RZ, PT ;  /* 0x000000ff0600720c */ /* 0x000fda0003f06270 */
[----:B------:R-:W-:Y:S02]  /*13a0*/  @P0 IMAD.MOV.U32 R4, RZ, RZ, RZ ;  /* 0x000000ffff040224 */ /* 0x000fe400078e00ff */
[----:B------:R-:W-:Y:S01]  /*13b0*/  @!P0 FFMA R3, R0, 1.84467440737095516160e+19, RZ ;  /* 0x5f80000000038823 */ /* 0x000fe200000000ff */
[----:B------:R-:W-:-:S07]  /*13c0*/  @!P0 IMAD.MOV.U32 R4, RZ, RZ, -0x40 ;  /* 0xffffffc0ff048424 */ /* 0x000fce00078e00ff */
.L_x_15:
[----:B------:R-:W-:Y:S05]  /*13d0*/  BSYNC.RELIABLE B2 ;  /* 0x0000000000027941 */ /* 0x000fea0003800100 */
.L_x_14:
[----:B------:R-:W-:Y:S01]  /*13e0*/  UMOV UR4, 0x41200000 ;  /* 0x4120000000047882 */ /* 0x000fe20000000000 */
[----:B------:R-:W-:Y:S01]  /*13f0*/  VIADD R5, R5, 0xffffff81 ;  /* 0xffffff8105057836 */ /* 0x000fe20000000000 */
[----:B------:R-:W-:Y:S01]  /*1400*/  UIADD3 UR4, UPT, UPT, UR4, -0x1800000, URZ ;  /* 0xfe80000004047890 */ /* 0x000fe2000fffe0ff */
[----:B------:R-:W-:Y:S02]  /*1410*/  BSSY.RECONVERGENT B2, `(.L_x_20) ;  /* 0x0000033000027945 */ /* 0x000fe40003800200 */
[----:B------:R-:W-:Y:S01]  /*1420*/  IMAD R0, R5, -0x800000, R3 ;  /* 0xff80000005007824 */ /* 0x000fe200078e0203 */
[----:B------:R-:W-:Y:S02]  /*1430*/  IADD3 R4, PT, PT, R4, -0x3, R5 ;  /* 0xfffffffd04047810 */ /* 0x000fe40007ffe005 */
[----:B------:R-:W-:-:S03]  /*1440*/  FADD.FTZ R7, -RZ, -UR4 ;  /* 0x80000004ff077e21 */ /* 0x000fc60008010100 */
[----:B------:R-:W0:Y:S02]  /*1450*/  MUFU.RCP R6, UR4 ;  /* 0x0000000400067d08 */ /* 0x000e240008001000 */
[----:B0-----:R-:W-:-:S04]  /*1460*/  FFMA R9, R6, R7, 1 ;  /* 0x3f80000006097423 */ /* 0x001fc80000000007 */
[----:B------:R-:W-:-:S04]  /*1470*/  FFMA R9, R6, R9, R6 ;  /* 0x0000000906097223 */ /* 0x000fc80000000006 */
[----:B------:R-:W-:-:S04]  /*1480*/  FFMA R6, R0, R9, RZ ;  /* 0x0000000900067223 */ /* 0x000fc800000000ff */
[----:B------:R-:W-:-:S04]  /*1490*/  FFMA R3, R7, R6, R0 ;  /* 0x0000000607037223 */ /* 0x000fc80000000000 */
[----:B------:R-:W-:-:S04]  /*14a0*/  FFMA R6, R9, R3, R6 ;  /* 0x0000000309067223 */ /* 0x000fc80000000006 */
[----:B------:R-:W-:-:S04]  /*14b0*/  FFMA R7, R7, R6, R0 ;  /* 0x0000000607077223 */ /* 0x000fc80000000000 */
[----:B------:R-:W-:-:S05]  /*14c0*/  FFMA R3, R9, R7, R6 ;  /* 0x0000000709037223 */ /* 0x000fca0000000006 */
[----:B------:R-:W-:-:S04]  /*14d0*/  SHF.R.U32.HI R0, RZ, 0x17, R3 ;  /* 0x00000017ff007819 */ /* 0x000fc80000011603 */
[----:B------:R-:W-:-:S05]  /*14e0*/  LOP3.LUT R0, R0, 0xff, RZ, 0xc0, !PT ;  /* 0x000000ff00007812 */ /* 0x000fca00078ec0ff */
[----:B------:R-:W-:-:S04]  /*14f0*/  IMAD.IADD R8, R0, 0x1, R4 ;  /* 0x0000000100087824 */ /* 0x000fc800078e0204 */
[----:B------:R-:W-:-:S05]  /*1500*/  VIADD R0, R8, 0xffffffff ;  /* 0xffffffff08007836 */ /* 0x000fca0000000000 */
[----:B------:R-:W-:-:S13]  /*1510*/  ISETP.GE.U32.AND P0, PT, R0, 0xfe, PT ;  /* 0x000000fe0000780c */ /* 0x000fda0003f06070 */
[----:B------:R-:W-:Y:S05]  /*1520*/  @!P0 BRA `(.L_x_21) ;  /* 0x0000000000808947 */ /* 0x000fea0003800000 */
[----:B------:R-:W-:-:S13]  /*1530*/  ISETP.GT.AND P0, PT, R8, 0xfe, PT ;  /* 0x000000fe0800780c */ /* 0x000fda0003f04270 */
[----:B------:R-:W-:Y:S05]  /*1540*/  @P0 BRA `(.L_x_22) ;  /* 0x00000000006c0947 */ /* 0x000fea0003800000 */
[----:B------:R-:W-:-:S13]  /*1550*/  ISETP.GE.AND P0, PT, R8, 0x1, PT ;  /* 0x000000010800780c */ /* 0x000fda0003f06270 */
[----:B------:R-:W-:Y:S05]  /*1560*/  @P0 BRA `(.L_x_23) ;  /* 0x0000000000740947 */ /* 0x000fea0003800000 */
[----:B------:R-:W-:Y:S02]  /*1570*/  ISETP.GE.AND P0, PT, R8, -0x18, PT ;  /* 0xffffffe80800780c */ /* 0x000fe40003f06270 */
[----:B------:R-:W-:-:S11]  /*1580*/  LOP3.LUT R3, R3, 0x80000000, RZ, 0xc0, !PT ;  /* 0x8000000003037812 */ /* 0x000fd600078ec0ff */
[----:B------:R-:W-:Y:S05]  /*1590*/  @!P0 BRA `(.L_x_23) ;  /* 0x0000000000688947 */ /* 0x000fea0003800000 */
[CCC-:B------:R-:W-:Y:S01]  /*15a0*/  FFMA.RZ R0, R9.reuse, R7.reuse, R6.reuse ;  /* 0x0000000709007223 */ /* 0x1c0fe2000000c006 */
[C---:B------:R-:W-:Y:S01]  /*15b0*/  VIADD R5, R8.reuse, 0x20 ;  /* 0x0000002008057836 */ /* 0x040fe20000000000 */
[C---:B------:R-:W-:Y:S02]  /*15c0*/  ISETP.NE.AND P2, PT, R8.reuse, RZ, PT ;  /* 0x000000ff0800720c */ /* 0x040fe40003f45270 */
[----:B------:R-:W-:Y:S02]  /*15d0*/  ISETP.NE.AND P1, PT, R8, RZ, PT ;  /* 0x000000ff0800720c */ /* 0x000fe40003f25270 */
[----:B------:R-:W-:Y:S01]  /*15e0*/  LOP3.LUT R4, R0, 0x7fffff, RZ, 0xc0, !PT ;  /* 0x007fffff00047812 */ /* 0x000fe200078ec0ff */
[CCC-:B------:R-:W-:Y:S01]  /*15f0*/  FFMA.RP R0, R9.reuse, R7.reuse, R6.reuse ;  /* 0x0000000709007223 */ /* 0x1c0fe20000008006 */
[----:B------:R-:W-:Y:S01]  /*1600*/  FFMA.RM R9, R9, R7, R6 ;  /* 0x0000000709097223 */ /* 0x000fe20000004006 */
[----:B------:R-:W-:Y:S01]  /*1610*/  IMAD.MOV R7, RZ, RZ, -R8 ;  /* 0x000000ffff077224 */ /* 0x000fe200078e0a08 */
[----:B------:R-:W-:-:S03]  /*1620*/  LOP3.LUT R4, R4, 0x800000, RZ, 0xfc, !PT ;  /* 0x0080000004047812 */ /* 0x000fc600078efcff */
[----:B------:R-:W-:Y:S02]  /*1630*/  FSETP.NEU.FTZ.AND P0, PT, R0, R9, PT ;  /* 0x000000090000720b */ /* 0x000fe40003f1d000 */
[----:B------:R-:W-:Y:S02]  /*1640*/  SHF.L.U32 R5, R4, R5, RZ ;  /* 0x0000000504057219 */ /* 0x000fe400000006ff */
[----:B------:R-:W-:Y:S02]  /*1650*/  SEL R7, R7, RZ, P2 ;  /* 0x000000ff07077207 */ /* 0x000fe40001000000 */
[----:B------:R-:W-:Y:S02]  /*1660*/  ISETP.NE.AND P1, PT, R5, RZ, P1 ;  /* 0x000000ff0500720c */ /* 0x000fe40000f25270 */
[----:B------:R-:W-:Y:S02]  /*1670*/  SHF.R.U32.HI R7, RZ, R7, R4 ;  /* 0x00000007ff077219 */ /* 0x000fe40000011604 */
[----:B------:R-:W-:-:S02]  /*1680*/  PLOP3.LUT P0, PT, P0, P1, PT, 0xf8, 0x8f ;  /* 0x00000000008f781c */ /* 0x000fc40000703f70 */
[----:B------:R-:W-:Y:S02]  /*1690*/  SHF.R.U32.HI R5, RZ, 0x1, R7 ;  /* 0x00000001ff057819 */ /* 0x000fe40000011607 */
[----:B------:R-:W-:-:S04]  /*16a0*/  SEL R0, RZ, 0x1, !P0 ;  /* 0x00000001ff007807 */ /* 0x000fc80004000000 */
[----:B------:R-:W-:-:S04]  /*16b0*/  LOP3.LUT R0, R0, 0x1, R5, 0xf8, !PT ;  /* 0x0000000100007812 */ /* 0x000fc800078ef805 */
[----:B------:R-:W-:-:S05]  /*16c0*/  LOP3.LUT R0, R0, R7, RZ, 0xc0, !PT ;  /* 0x0000000700007212 */ /* 0x000fca00078ec0ff */
[----:B------:R-:W-:-:S05]  /*16d0*/  IMAD.IADD R0, R5, 0x1, R0 ;  /* 0x0000000105007824 */ /* 0x000fca00078e0200 */
[----:B------:R-:W-:Y:S01]  /*16e0*/  LOP3.LUT R3, R0, R3, RZ, 0xfc, !PT ;  /* 0x0000000300037212 */ /* 0x000fe200078efcff */
[----:B------:R-:W-:Y:S06]  /*16f0*/  BRA `(.L_x_23) ;  /* 0x0000000000107947 */ /* 0x000fec0003800000 */
.L_x_22:
[----:B------:R-:W-:-:S04]  /*1700*/  LOP3.LUT R3, R3, 0x80000000, RZ, 0xc0, !PT ;  /* 0x8000000003037812 */ /* 0x000fc800078ec0ff */
[----:B------:R-:W-:Y:S01]  /*1710*/  LOP3.LUT R3, R3, 0x7f800000, RZ, 0xfc, !PT ;  /* 0x7f80000003037812 */ /* 0x000fe200078efcff */
[----:B------:R-:W-:Y:S06]  /*1720*/  BRA `(.L_x_23) ;  /* 0x0000000000047947 */ /* 0x000fec0003800000 */
.L_x_21:
[----:B------:R-:W-:-:S07]  /*1730*/  IMAD R3, R4, 0x800000, R3 ;  /* 0x0080000004037824 */ /* 0x000fce00078e0203 */
.L_x_23:
[----:B------:R-:W-:Y:S05]  /*1740*/  BSYNC.RECONVERGENT B2 ;  /* 0x0000000000027941 */ /* 0x000fea0003800200 */
.L_x_20:
[----:B------:R-:W-:Y:S05]  /*1750*/  BRA `(.L_x_24) ;  /* 0x0000000000207947 */ /* 0x000fea0003800000 */
.L_x_19:
[----:B------:R-:W-:-:S04]  /*1760*/  LOP3.LUT R3, R4, 0x80000000, R3, 0x48, !PT ;  /* 0x8000000004037812 */ /* 0x000fc800078e4803 */
[----:B------:R-:W-:Y:S01]  /*1770*/  LOP3.LUT R3, R3, 0x7f800000, RZ, 0xfc, !PT ;  /* 0x7f80000003037812 */ /* 0x000fe200078efcff */
[----:B------:R-:W-:Y:S06]  /*1780*/  BRA `(.L_x_24) ;  /* 0x0000000000147947 */ /* 0x000fec0003800000 */
.L_x_18:
[----:B------:R-:W-:Y:S01]  /*1790*/  LOP3.LUT R3, R4, 0x80000000, R3, 0x48, !PT ;  /* 0x8000000004037812 */ /* 0x000fe200078e4803 */
[----:B------:R-:W-:Y:S06]  /*17a0*/  BRA `(.L_x_24) ;  /* 0x00000000000c7947 */ /* 0x000fec0003800000 */
.L_x_17:
[----:B------:R-:W0:Y:S01]  /*17b0*/  MUFU.RSQ R3, -QNAN ;  /* 0xffc0000000037908 */ /* 0x000e220000001400 */
[----:B------:R-:W-:Y:S05]  /*17c0*/  BRA `(.L_x_24) ;  /* 0x0000000000047947 */ /* 0x000fea0003800000 */
.L_x_16:
[----:B------:R-:W-:-:S07]  /*17d0*/  FADD.FTZ R3, R0, 10 ;  /* 0x4120000000037421 */ /* 0x000fce0000010000 */
.L_x_24:
[----:B------:R-:W-:Y:S05]  /*17e0*/  BSYNC.RECONVERGENT B0 ;  /* 0x0000000000007941 */ /* 0x000fea0003800200 */
.L_x_13:
[----:B0-----:R-:W-:Y:S02]  /*17f0*/  IMAD.MOV.U32 R5, RZ, RZ, R3 ;  /* 0x000000ffff057224 */ /* 0x001fe400078e0003 */
[----:B------:R-:W-:-:S04]  /*1800*/  IMAD.MOV.U32 R3, RZ, RZ, 0x0 ;  /* 0x00000000ff037424 */ /* 0x000fc800078e00ff */
[----:B------:R-:W-:Y:S05]  /*1810*/  RET.REL.NODEC R2 `(_Z5initRPfP17curandStateXORWOW) ;  /* 0xffffffe402f87950 */ /* 0x000fea0003c3ffff */
.L_x_25:
        /* <DEDUP_REMOVED lines=14> */
.L_x_26:


//--------------------- .nv.global.init           --------------------------
	.section	.nv.global.init,"aw",@progbits
	.align	4
.nv.global.init:
	.type		mrg32k3aM1SubSeq,@object
	.size		mrg32k3aM1SubSeq,(mrg32k3aM2SubSeq - mrg32k3aM1SubSeq)
mrg32k3aM1SubSeq:
        /*0000*/ 	.byte	0x0b, 0xcc, 0xee, 0x04, 0x73, 0x29, 0x8b, 0x6f, 0xf6, 0x53, 0x03, 0xf6, 0x23, 0xf6, 0xea, 0xda
        /* <DEDUP_REMOVED lines=125> */
	.type		mrg32k3aM2SubSeq,@object
	.size		mrg32k3aM2SubSeq,(mrg32k3aM1 - mrg32k3aM2SubSeq)
mrg32k3aM2SubSeq:
        /* <DEDUP_REMOVED lines=126> */
	.type		mrg32k3aM1,@object
	.size		mrg32k3aM1,(mrg32k3aM1Seq - mrg32k3aM1)
mrg32k3aM1:
        /* <DEDUP_REMOVED lines=144> */
	.type		mrg32k3aM1Seq,@object
	.size		mrg32k3aM1Seq,(mrg32k3aM2 - mrg32k3aM1Seq)
mrg32k3aM1Seq:
        /* <DEDUP_REMOVED lines=144> */
	.type		mrg32k3aM2,@object
	.size		mrg32k3aM2,(mrg32k3aM2Seq - mrg32k3aM2)
mrg32k3aM2:
        /* <DEDUP_REMOVED lines=144> */
	.type		mrg32k3aM2Seq,@object
	.size		mrg32k3aM2Seq,(precalc_xorwow_matrix - mrg32k3aM2Seq)
mrg32k3aM2Seq:
        /* <DEDUP_REMOVED lines=144> */
	.type		precalc_xorwow_matrix,@object
	.size		precalc_xorwow_matrix,(precalc_xorwow_offset_matrix - precalc_xorwow_matrix)
precalc_xorwow_matrix:
        /* <DEDUP_REMOVED lines=6400> */
	.type		precalc_xorwow_offset_matrix,@object
	.size		precalc_xorwow_offset_matrix,(.L_1 - precalc_xorwow_offset_matrix)
precalc_xorwow_offset_matrix:
        /* <DEDUP_REMOVED lines=6400> */
.L_1:


//--------------------- .nv.shared.reserved.0     --------------------------
	.section	.nv.shared.reserved.0,"aw",@nobits
	.weak		__nv_reservedSMEM_offset_0_alias
	.size		__nv_reservedSMEM_offset_0_alias, 0, 64
	.other		__nv_reservedSMEM_offset_0_alias,@"STO_CUDA_RESERVED_SHARED STV_DEFAULT"
__nv_reservedSMEM_offset_0_alias:
	.zero		0
	.zero		64


//--------------------- .nv.constant0._Z15doubleQlearningPfS_S_P17curandStateXORWOWf --------------------------
	.section	.nv.constant0._Z15doubleQlearningPfS_S_P17curandStateXORWOWf,"a",@progbits
	.sectionflags	@""
	.align	4
.nv.constant0._Z15doubleQlearningPfS_S_P17curandStateXORWOWf:
	.zero		932


//--------------------- .nv.constant0._Z5initQPfS_ --------------------------
	.section	.nv.constant0._Z5initQPfS_,"a",@progbits
	.sectionflags	@""
	.align	4
.nv.constant0._Z5initQPfS_:
	.zero		912


//--------------------- .nv.constant0._Z5initRPfP17curandStateXORWOW --------------------------
	.section	.nv.constant0._Z5initRPfP17curandStateXORWOW,"a",@progbits
	.sectionflags	@""
	.align	4
.nv.constant0._Z5initRPfP17curandStateXORWOW:
	.zero		912


//--------------------- SYMBOLS --------------------------

	.type		.nv.reservedSmem.offset0,@object
	.size		.nv.reservedSmem.offset0,0x4
